	.target	sm_90a

	.elftype	@"ET_EXEC"


//--------------------- .note.nv.tkinfo           --------------------------
	.section	.note.nv.tkinfo,"",@"SHT_NOTE"
	.sectionflags	@"SHF_NOTE_NV_TKINFO"
	.tkinfo
        /*0018*/ 	.word	0x00000002
        /*0030*/ 	.string	""
        /*0030*/ 	.string	"ptxas"
        /*0030*/ 	.string	"Cuda compilation tools, release 13.0, V13.0.88"
        /*0030*/ 	.string	"Build cuda_13.0.r13.0/compiler.36424714_0"
        /*0030*/ 	.string	"-arch sm_90a -m 64 "



//--------------------- .note.nv.cuinfo           --------------------------
	.section	.note.nv.cuinfo,"",@"SHT_NOTE"
	.sectionflags	@"SHF_NOTE_NV_CUINFO"
        /*0018*/ 	.short	0x0002
        /*001a*/ 	.short	0x005a
        /*001c*/ 	.short	0x0082
	.zero		2


//--------------------- .nv.info                  --------------------------
	.section	.nv.info,"",@"SHT_CUDA_INFO"
	.align	4


	//----- nvinfo : EIATTR_REGCOUNT
	.align		4
        /*0000*/ 	.byte	0x04, 0x2f
        /*0002*/ 	.short	(.L_15 - .L_14)
	.align		4
.L_14:
        /*0004*/ 	.word	index@(_ZN7cutlass13device_kernelINS_4gemm6kernel13GemmUniversalIN4cute5tupleIJiiiiEEENS1_10collective13CollectiveMmaINS1_34MainloopSm90TmaGmmaWarpSpecializedILi3ENS5_IJNS4_1CILi2EEENSA_ILi1EEESC_EEENS1_35KernelTmaWarpSpecializedCooperativeEEENS5_IJNSA_ILi256EEENSA_ILi64EEESH_EEENS_10tfloat32_tENS5_IJlSC_lEEESJ_SK_NS4_8TiledMMAINS4_8MMA_AtomIJNS4_4SM904GMMA29MMA_64x64x8_F32TF32TF32_SS_TNILNSO_7ScaleInE1ELSQ_1EEEEEENS4_6LayoutISD_NS5_IJSC_NSA_ILi0EEESU_EEEEENS5_IJNS4_10UnderscoreESX_SX_EEEEENS4_13SM90_TMA_LOADENS4_14ComposedLayoutINS4_7SwizzleILi3ELi4ELi3EEENS4_18smem_ptr_flag_bitsILi32EEENST_INS5_IJNSA_ILi8EEENSA_ILi32EEEEEENS5_IJS17_SC_EEEEEEEvNS4_8identityENS4_23SM90_TMA_LOAD_MULTICASTES1B_vS1C_EENS_8epilogue10collective6detail29Sm90TmaWarpSpecializedAdapterINS1G_15DefaultEpilogueISJ_SK_SK_NS1F_6thread17LinearCombinationISJ_Li1EffLNS1K_9ScaleType4KindE0ELNS_15FloatRoundStyleE2ESJ_EENS1_15EpilogueDefaultEEEEEvvEEEEvNT_6ParamsE)
        /*0008*/ 	.word	0x000000a8


	//----- nvinfo : EIATTR_FRAME_SIZE
	.align		4
.L_15:
        /*000c*/ 	.byte	0x04, 0x11
        /*000e*/ 	.short	(.L_17 - .L_16)
	.align		4
.L_16:
        /*0010*/ 	.word	index@(_ZN7cutlass13device_kernelINS_4gemm6kernel13GemmUniversalIN4cute5tupleIJiiiiEEENS1_10collective13CollectiveMmaINS1_34MainloopSm90TmaGmmaWarpSpecializedILi3ENS5_IJNS4_1CILi2EEENSA_ILi1EEESC_EEENS1_35KernelTmaWarpSpecializedCooperativeEEENS5_IJNSA_ILi256EEENSA_ILi64EEESH_EEENS_10tfloat32_tENS5_IJlSC_lEEESJ_SK_NS4_8TiledMMAINS4_8MMA_AtomIJNS4_4SM904GMMA29MMA_64x64x8_F32TF32TF32_SS_TNILNSO_7ScaleInE1ELSQ_1EEEEEENS4_6LayoutISD_NS5_IJSC_NSA_ILi0EEESU_EEEEENS5_IJNS4_10UnderscoreESX_SX_EEEEENS4_13SM90_TMA_LOADENS4_14ComposedLayoutINS4_7SwizzleILi3ELi4ELi3EEENS4_18smem_ptr_flag_bitsILi32EEENST_INS5_IJNSA_ILi8EEENSA_ILi32EEEEEENS5_IJS17_SC_EEEEEEEvNS4_8identityENS4_23SM90_TMA_LOAD_MULTICASTES1B_vS1C_EENS_8epilogue10collective6detail29Sm90TmaWarpSpecializedAdapterINS1G_15DefaultEpilogueISJ_SK_SK_NS1F_6thread17LinearCombinationISJ_Li1EffLNS1K_9ScaleType4KindE0ELNS_15FloatRoundStyleE2ESJ_EENS1_15EpilogueDefaultEEEEEvvEEEEvNT_6ParamsE)
        /*0014*/ 	.word	0x00000000


	//----- nvinfo : EIATTR_MIN_STACK_SIZE
	.align		4
.L_17:
        /*0018*/ 	.byte	0x04, 0x12
        /*001a*/ 	.short	(.L_19 - .L_18)
	.align		4
.L_18:
        /*001c*/ 	.word	index@(_ZN7cutlass13device_kernelINS_4gemm6kernel13GemmUniversalIN4cute5tupleIJiiiiEEENS1_10collective13CollectiveMmaINS1_34MainloopSm90TmaGmmaWarpSpecializedILi3ENS5_IJNS4_1CILi2EEENSA_ILi1EEESC_EEENS1_35KernelTmaWarpSpecializedCooperativeEEENS5_IJNSA_ILi256EEENSA_ILi64EEESH_EEENS_10tfloat32_tENS5_IJlSC_lEEESJ_SK_NS4_8TiledMMAINS4_8MMA_AtomIJNS4_4SM904GMMA29MMA_64x64x8_F32TF32TF32_SS_TNILNSO_7ScaleInE1ELSQ_1EEEEEENS4_6LayoutISD_NS5_IJSC_NSA_ILi0EEESU_EEEEENS5_IJNS4_10UnderscoreESX_SX_EEEEENS4_13SM90_TMA_LOADENS4_14ComposedLayoutINS4_7SwizzleILi3ELi4ELi3EEENS4_18smem_ptr_flag_bitsILi32EEENST_INS5_IJNSA_ILi8EEENSA_ILi32EEEEEENS5_IJS17_SC_EEEEEEEvNS4_8identityENS4_23SM90_TMA_LOAD_MULTICASTES1B_vS1C_EENS_8epilogue10collective6detail29Sm90TmaWarpSpecializedAdapterINS1G_15DefaultEpilogueISJ_SK_SK_NS1F_6thread17LinearCombinationISJ_Li1EffLNS1K_9ScaleType4KindE0ELNS_15FloatRoundStyleE2ESJ_EENS1_15EpilogueDefaultEEEEEvvEEEEvNT_6ParamsE)
        /*0020*/ 	.word	0x00000000
.L_19:


//--------------------- .nv.compat                --------------------------
	.section	.nv.compat,"",@"SHT_CUDA_COMPAT_INFO"
	.align	4
        /*0000*/ 	.byte	0x02, 0x09, 0x01, 0x00, 0x02, 0x02, 0x04, 0x00, 0x02, 0x05, 0x05, 0x00, 0x03, 0x07, 0x01, 0x01
        /*0010*/ 	.byte	0x02, 0x03, 0x01, 0x00, 0x02, 0x06, 0x01, 0x00, 0x04, 0x0b, 0x08, 0x00, 0x00, 0x00, 0x00, 0x00
        /*0020*/ 	.byte	0x00, 0x00, 0x00, 0x00


//--------------------- .nv.info._ZN7cutlass13device_kernelINS_4gemm6kernel13GemmUniversalIN4cute5tupleIJiiiiEEENS1_10collective13CollectiveMmaINS1_34MainloopSm90TmaGmmaWarpSpecializedILi3ENS5_IJNS4_1CILi2EEENSA_ILi1EEESC_EEENS1_35KernelTmaWarpSpecializedCooperativeEEENS5_IJNSA_ILi256EEENSA_ILi64EEESH_EEENS_10tfloat32_tENS5_IJlSC_lEEESJ_SK_NS4_8TiledMMAINS4_8MMA_AtomIJNS4_4SM904GMMA29MMA_64x64x8_F32TF32TF32_SS_TNILNSO_7ScaleInE1ELSQ_1EEEEEENS4_6LayoutISD_NS5_IJSC_NSA_ILi0EEESU_EEEEENS5_IJNS4_10UnderscoreESX_SX_EEEEENS4_13SM90_TMA_LOADENS4_14ComposedLayoutINS4_7SwizzleILi3ELi4ELi3EEENS4_18smem_ptr_flag_bitsILi32EEENST_INS5_IJNSA_ILi8EEENSA_ILi32EEEEEENS5_IJS17_SC_EEEEEEEvNS4_8identityENS4_23SM90_TMA_LOAD_MULTICASTES1B_vS1C_EENS_8epilogue10collective6detail29Sm90TmaWarpSpecializedAdapterINS1G_15DefaultEpilogueISJ_SK_SK_NS1F_6thread17LinearCombinationISJ_Li1EffLNS1K_9ScaleType4KindE0ELNS_15FloatRoundStyleE2ESJ_EENS1_15EpilogueDefaultEEEEEvvEEEEvNT_6ParamsE --------------------------
	.section	.nv.info._ZN7cutlass13device_kernelINS_4gemm6kernel13GemmUniversalIN4cute5tupleIJiiiiEEENS1_10collective13CollectiveMmaINS1_34MainloopSm90TmaGmmaWarpSpecializedILi3ENS5_IJNS4_1CILi2EEENSA_ILi1EEESC_EEENS1_35KernelTmaWarpSpecializedCooperativeEEENS5_IJNSA_ILi256EEENSA_ILi64EEESH_EEENS_10tfloat32_tENS5_IJlSC_lEEESJ_SK_NS4_8TiledMMAINS4_8MMA_AtomIJNS4_4SM904GMMA29MMA_64x64x8_F32TF32TF32_SS_TNILNSO_7ScaleInE1ELSQ_1EEEEEENS4_6LayoutISD_NS5_IJSC_NSA_ILi0EEESU_EEEEENS5_IJNS4_10UnderscoreESX_SX_EEEEENS4_13SM90_TMA_LOADENS4_14ComposedLayoutINS4_7SwizzleILi3ELi4ELi3EEENS4_18smem_ptr_flag_bitsILi32EEENST_INS5_IJNSA_ILi8EEENSA_ILi32EEEEEENS5_IJS17_SC_EEEEEEEvNS4_8identityENS4_23SM90_TMA_LOAD_MULTICASTES1B_vS1C_EENS_8epilogue10collective6detail29Sm90TmaWarpSpecializedAdapterINS1G_15DefaultEpilogueISJ_SK_SK_NS1F_6thread17LinearCombinationISJ_Li1EffLNS1K_9ScaleType4KindE0ELNS_15FloatRoundStyleE2ESJ_EENS1_15EpilogueDefaultEEEEEvvEEEEvNT_6ParamsE,"",@"SHT_CUDA_INFO"
	.sectionflags	@""
	.align	4


	//----- nvinfo : EIATTR_CUDA_API_VERSION
	.align		4
        /*0000*/ 	.byte	0x04, 0x37
        /*0002*/ 	.short	(.L_21 - .L_20)
.L_20:
        /*0004*/ 	.word	0x00000082


	//----- nvinfo : EIATTR_KPARAM_INFO
	.align		4
.L_21:
        /*0008*/ 	.byte	0x04, 0x17
        /*000a*/ 	.short	(.L_23 - .L_22)
.L_22:
        /*000c*/ 	.word	0x00000000
        /*0010*/ 	.short	0x0000
        /*0012*/ 	.short	0x0070
        /*0014*/ 	.byte	0x00, 0xf0, 0x01, 0x10


	//----- nvinfo : EIATTR_SPARSE_MMA_MASK
	.align		4
.L_23:
        /*0018*/ 	.byte	0x03, 0x50
        /*001a*/ 	.short	0x0000


	//----- nvinfo : EIATTR_MAXREG_COUNT
	.align		4
        /*001c*/ 	.byte	0x03, 0x1b
        /*001e*/ 	.short	0x00a8


	//----- nvinfo : EIATTR_NUM_BARRIERS
	.align		4
        /*0020*/ 	.byte	0x02, 0x4c
        /*0022*/ 	.byte	0x01
	.zero		1


	//----- nvinfo : EIATTR_EXTERNS
	.align		4
        /*0024*/ 	.byte	0x04, 0x0f
        /*0026*/ 	.short	(.L_25 - .L_24)


	//   ....[0]....
	.align		4
.L_24:
        /*0028*/ 	.word	index@(__assertfail)


	//----- nvinfo : EIATTR_MERCURY_ISA_VERSION
	.align		4
.L_25:
        /*002c*/ 	.byte	0x03, 0x5f
        /*002e*/ 	.short	0x0101


	//----- nvinfo : EIATTR_INT_WARP_WIDE_INSTR_OFFSETS
	.align		4
        /*0030*/ 	.byte	0x04, 0x31
        /*0032*/ 	.short	(.L_27 - .L_26)


	//   ....[0]....
.L_26:
        /*0034*/ 	.word	0x00000470


	//   ....[1]....
        /*0038*/ 	.word	0x000004a0


	//   ....[2]....
        /*003c*/ 	.word	0x00000660


	//   ....[3]....
        /*0040*/ 	.word	0x000028b0


	//----- nvinfo : EIATTR_COOP_GROUP_MASK_REGIDS
	.align		4
.L_27:
        /*0044*/ 	.byte	0x04, 0x29
        /*0046*/ 	.short	(.L_29 - .L_28)


	//   ....[0]....
.L_28:
        /*0048*/ 	.word	0xffffffff


	//   ....[1]....
        /*004c*/ 	.word	0xffffffff


	//   ....[2]....
        /*0050*/ 	.word	0xffffffff


	//   ....[3]....
        /*0054*/ 	.word	0xffffffff


	//   ....[4]....
        /*0058*/ 	.word	0xffffffff


	//   ....[5]....
        /*005c*/ 	.word	0xffffffff


	//----- nvinfo : EIATTR_COOP_GROUP_INSTR_OFFSETS
	.align		4
.L_29:
        /*0060*/ 	.byte	0x04, 0x28
        /*0062*/ 	.short	(.L_31 - .L_30)


	//   ....[0]....
.L_30:
        /*0064*/ 	.word	0x00000060


	//   ....[1]....
        /*0068*/ 	.word	0x00000070


	//   ....[2]....
        /*006c*/ 	.word	0x00000130


	//   ....[3]....
        /*0070*/ 	.word	0x000002b0


	//   ....[4]....
        /*0074*/ 	.word	0x000007e0


	//   ....[5]....
        /*0078*/ 	.word	0x000014a0


	//----- nvinfo : EIATTR_REG_RECONFIG
	.align		4
.L_31:
        /*007c*/ 	.byte	0x01, 0x54
	.zero		2


	//----- nvinfo : EIATTR_SYSCALL_OFFSETS
	.align		4
        /*0080*/ 	.byte	0x04, 0x46
        /*0082*/ 	.short	(.L_33 - .L_32)


	//   ....[0]....
.L_32:
        /*0084*/ 	.word	0x00001690


	//----- nvinfo : EIATTR_MBARRIER_INSTR_OFFSETS
	.align		4
.L_33:
        /*0088*/ 	.byte	0x04, 0x39
        /*008a*/ 	.short	(.L_35 - .L_34)


	//   ....[0]....
.L_34:
        /*008c*/ 	.word	0x00000230
        /*0090*/ 	.word	0x000000ff
        /*0094*/ 	.word	0x00000000
        /*0098*/ 	.short	0x0100
        /*009a*/ 	.byte	0x08
	.zero		1


	//   ....[1]....
        /*009c*/ 	.word	0x00000240
        /*00a0*/ 	.word	0x000000ff
        /*00a4*/ 	.word	0x00000018
        /*00a8*/ 	.short	0x0100
        /*00aa*/ 	.byte	0x08
	.zero		1


	//   ....[2]....
        /*00ac*/ 	.word	0x00000250
        /*00b0*/ 	.word	0x000000ff
        /*00b4*/ 	.word	0x00000008
        /*00b8*/ 	.short	0x0100
        /*00ba*/ 	.byte	0x08
	.zero		1


	//   ....[3]....
        /*00bc*/ 	.word	0x00000260
        /*00c0*/ 	.word	0x000000ff
        /*00c4*/ 	.word	0x00000020
        /*00c8*/ 	.short	0x0100
        /*00ca*/ 	.byte	0x08
	.zero		1


	//   ....[4]....
        /*00cc*/ 	.word	0x00000270
        /*00d0*/ 	.word	0x000000ff
        /*00d4*/ 	.word	0x00000010
        /*00d8*/ 	.short	0x0100
        /*00da*/ 	.byte	0x08
	.zero		1


	//   ....[5]....
        /*00dc*/ 	.word	0x00000280
        /*00e0*/ 	.word	0x000000ff
        /*00e4*/ 	.word	0x00000028
        /*00e8*/ 	.short	0x0100
        /*00ea*/ 	.byte	0x08
	.zero		1


	//   ....[6]....
        /*00ec*/ 	.word	0x000006f0
        /*00f0*/ 	.word	0x000000ff
        /*00f4*/ 	.word	0x00000040
        /*00f8*/ 	.short	0x0100
        /*00fa*/ 	.byte	0x06
	.zero		1


	//   ....[7]....
        /*00fc*/ 	.word	0x00000780
        /*0100*/ 	.word	0x000000ff
        /*0104*/ 	.word	0x00000048
        /*0108*/ 	.short	0x0100
        /*010a*/ 	.byte	0x06
	.zero		1


	//   ....[8]....
        /*010c*/ 	.word	0x00001750
        /*0110*/ 	.word	0x00000003
        /*0114*/ 	.word	0x00000000
        /*0118*/ 	.short	0x010a
        /*011a*/ 	.byte	0x3f
	.zero		1


	//   ....[9]....
        /*011c*/ 	.word	0x000017b0
        /*0120*/ 	.word	0x00000003
        /*0124*/ 	.word	0x00000000
        /*0128*/ 	.short	0x010a
        /*012a*/ 	.byte	0x3f
	.zero		1


	//   ....[10]....
        /*012c*/ 	.word	0x00002000
        /*0130*/ 	.word	0x00000005
        /*0134*/ 	.word	0x00000000
        /*0138*/ 	.short	0x010a
        /*013a*/ 	.byte	0x3f
	.zero		1


	//   ....[11]....
        /*013c*/ 	.word	0x00002040
        /*0140*/ 	.word	0x00000005
        /*0144*/ 	.word	0x00000000
        /*0148*/ 	.short	0x010a
        /*014a*/ 	.byte	0x3f
	.zero		1


	//   ....[12]....
        /*014c*/ 	.word	0x00002760
        /*0150*/ 	.word	0x00000004
        /*0154*/ 	.word	0x00000000
        /*0158*/ 	.short	0x0101
        /*015a*/ 	.byte	0x3f
	.zero		1


	//   ....[13]....
        /*015c*/ 	.word	0x00002950
        /*0160*/ 	.word	0x00000000
        /*0164*/ 	.word	0x00000000
        /*0168*/ 	.short	0x0101
        /*016a*/ 	.byte	0x3f
	.zero		1


	//   ....[14]....
        /*016c*/ 	.word	0x000082a0
        /*0170*/ 	.word	0x00000017
        /*0174*/ 	.word	0x00000018
        /*0178*/ 	.short	0x010a
        /*017a*/ 	.byte	0x3f
	.zero		1


	//   ....[15]....
        /*017c*/ 	.word	0x000086e0
        /*0180*/ 	.word	0x00000006
        /*0184*/ 	.word	0x00000048
        /*0188*/ 	.short	0x0101
        /*018a*/ 	.byte	0x3f
	.zero		1


	//   ....[16]....
        /*018c*/ 	.word	0x00008e30
        /*0190*/ 	.word	0x00000007
        /*0194*/ 	.word	0x00000000
        /*0198*/ 	.short	0x010a
        /*019a*/ 	.byte	0x3f
	.zero		1


	//   ....[17]....
        /*019c*/ 	.word	0x00008eb0
        /*01a0*/ 	.word	0x00000004
        /*01a4*/ 	.word	0x00000000
        /*01a8*/ 	.short	0x010a
        /*01aa*/ 	.byte	0x3f
	.zero		1


	//   ....[18]....
        /*01ac*/ 	.word	0x00008f40
        /*01b0*/ 	.word	0x00000005
        /*01b4*/ 	.word	0x00000000
        /*01b8*/ 	.short	0x010a
        /*01ba*/ 	.byte	0x3f
	.zero		1


	//   ....[19]....
        /*01bc*/ 	.word	0x00008fa0
        /*01c0*/ 	.word	0x00000003
        /*01c4*/ 	.word	0x00000000
        /*01c8*/ 	.short	0x010a
        /*01ca*/ 	.byte	0x3f
	.zero		1


	//   ....[20]....
        /*01cc*/ 	.word	0x00008ff0
        /*01d0*/ 	.word	0x00000005
        /*01d4*/ 	.word	0x00000000
        /*01d8*/ 	.short	0x010a
        /*01da*/ 	.byte	0x3f
	.zero		1


	//   ....[21]....
        /*01dc*/ 	.word	0x000090c0
        /*01e0*/ 	.word	0x00000017
        /*01e4*/ 	.word	0x00000018
        /*01e8*/ 	.short	0x010a
        /*01ea*/ 	.byte	0x3f
	.zero		1


	//   ....[22]....
        /*01ec*/ 	.word	0x00009190
        /*01f0*/ 	.word	0x00000007
        /*01f4*/ 	.word	0x00000000
        /*01f8*/ 	.short	0x010a
        /*01fa*/ 	.byte	0x3f
	.zero		1


	//   ....[23]....
        /*01fc*/ 	.word	0x000091e0
        /*0200*/ 	.word	0x00000004
        /*0204*/ 	.word	0x00000000
        /*0208*/ 	.short	0x010a
        /*020a*/ 	.byte	0x3f
	.zero		1


	//----- nvinfo : EIATTR_NUM_MBARRIERS
	.align		4
.L_35:
        /*020c*/ 	.byte	0x03, 0x38
        /*020e*/ 	.short	0x0008


	//----- nvinfo : EIATTR_EXIT_INSTR_OFFSETS
	.align		4
        /*0210*/ 	.byte	0x04, 0x1c
        /*0212*/ 	.short	(.L_37 - .L_36)


	//   ....[0]....
.L_36:
        /*0214*/ 	.word	0x000009c0


	//   ....[1]....
        /*0218*/ 	.word	0x000011e0


	//   ....[2]....
        /*021c*/ 	.word	0x00007a20


	//   ....[3]....
        /*0220*/ 	.word	0x00007f80


	//   ....[4]....
        /*0224*/ 	.word	0x00008f90


	//----- nvinfo : EIATTR_MAX_THREADS
	.align		4
.L_37:
        /*0228*/ 	.byte	0x04, 0x05
        /*022a*/ 	.short	(.L_39 - .L_38)
.L_38:
        /*022c*/ 	.word	0x00000180
        /*0230*/ 	.word	0x00000001
        /*0234*/ 	.word	0x00000001


	//----- nvinfo : EIATTR_CRS_STACK_SIZE
	.align		4
.L_39:
        /*0238*/ 	.byte	0x04, 0x1e
        /*023a*/ 	.short	(.L_41 - .L_40)
.L_40:
        /*023c*/ 	.word	0x00000000


	//----- nvinfo : EIATTR_CBANK_PARAM_SIZE
	.align		4
.L_41:
        /*0240*/ 	.byte	0x03, 0x19
        /*0242*/ 	.short	0x0470


	//----- nvinfo : EIATTR_PARAM_CBANK
	.align		4
        /*0244*/ 	.byte	0x04, 0x0a
        /*0246*/ 	.short	(.L_43 - .L_42)
	.align		4
.L_42:
        /*0248*/ 	.word	index@(.nv.constant0._ZN7cutlass13device_kernelINS_4gemm6kernel13GemmUniversalIN4cute5tupleIJiiiiEEENS1_10collective13CollectiveMmaINS1_34MainloopSm90TmaGmmaWarpSpecializedILi3ENS5_IJNS4_1CILi2EEENSA_ILi1EEESC_EEENS1_35KernelTmaWarpSpecializedCooperativeEEENS5_IJNSA_ILi256EEENSA_ILi64EEESH_EEENS_10tfloat32_tENS5_IJlSC_lEEESJ_SK_NS4_8TiledMMAINS4_8MMA_AtomIJNS4_4SM904GMMA29MMA_64x64x8_F32TF32TF32_SS_TNILNSO_7ScaleInE1ELSQ_1EEEEEENS4_6LayoutISD_NS5_IJSC_NSA_ILi0EEESU_EEEEENS5_IJNS4_10UnderscoreESX_SX_EEEEENS4_13SM90_TMA_LOADENS4_14ComposedLayoutINS4_7SwizzleILi3ELi4ELi3EEENS4_18smem_ptr_flag_bitsILi32EEENST_INS5_IJNSA_ILi8EEENSA_ILi32EEEEEENS5_IJS17_SC_EEEEEEEvNS4_8identityENS4_23SM90_TMA_LOAD_MULTICASTES1B_vS1C_EENS_8epilogue10collective6detail29Sm90TmaWarpSpecializedAdapterINS1G_15DefaultEpilogueISJ_SK_SK_NS1F_6thread17LinearCombinationISJ_Li1EffLNS1K_9ScaleType4KindE0ELNS_15FloatRoundStyleE2ESJ_EENS1_15EpilogueDefaultEEEEEvvEEEEvNT_6ParamsE)
        /*024c*/ 	.short	0x0210
        /*024e*/ 	.short	0x0470


	//----- nvinfo : EIATTR_SW_WAR
	.align		4
.L_43:
        /*0250*/ 	.byte	0x04, 0x36
        /*0252*/ 	.short	(.L_45 - .L_44)
.L_44:
        /*0254*/ 	.word	0x00000008
.L_45:


//--------------------- .nv.callgraph             --------------------------
	.section	.nv.callgraph,"",@"SHT_CUDA_CALLGRAPH"
	.align	4
	.sectionentsize	8
	.align		4
        /*0000*/ 	.word	0x00000000
	.align		4
        /*0004*/ 	.word	0xffffffff
	.align		4
        /*0008*/ 	.word	index@(_ZN7cutlass13device_kernelINS_4gemm6kernel13GemmUniversalIN4cute5tupleIJiiiiEEENS1_10collective13CollectiveMmaINS1_34MainloopSm90TmaGmmaWarpSpecializedILi3ENS5_IJNS4_1CILi2EEENSA_ILi1EEESC_EEENS1_35KernelTmaWarpSpecializedCooperativeEEENS5_IJNSA_ILi256EEENSA_ILi64EEESH_EEENS_10tfloat32_tENS5_IJlSC_lEEESJ_SK_NS4_8TiledMMAINS4_8MMA_AtomIJNS4_4SM904GMMA29MMA_64x64x8_F32TF32TF32_SS_TNILNSO_7ScaleInE1ELSQ_1EEEEEENS4_6LayoutISD_NS5_IJSC_NSA_ILi0EEESU_EEEEENS5_IJNS4_10UnderscoreESX_SX_EEEEENS4_13SM90_TMA_LOADENS4_14ComposedLayoutINS4_7SwizzleILi3ELi4ELi3EEENS4_18smem_ptr_flag_bitsILi32EEENST_INS5_IJNSA_ILi8EEENSA_ILi32EEEEEENS5_IJS17_SC_EEEEEEEvNS4_8identityENS4_23SM90_TMA_LOAD_MULTICASTES1B_vS1C_EENS_8epilogue10collective6detail29Sm90TmaWarpSpecializedAdapterINS1G_15DefaultEpilogueISJ_SK_SK_NS1F_6thread17LinearCombinationISJ_Li1EffLNS1K_9ScaleType4KindE0ELNS_15FloatRoundStyleE2ESJ_EENS1_15EpilogueDefaultEEEEEvvEEEEvNT_6ParamsE)
	.align		4
        /*000c*/ 	.word	index@(__assertfail)
	.align		4
        /*0010*/ 	.word	0x00000000
	.align		4
        /*0014*/ 	.word	0xfffffffe
	.align		4
        /*0018*/ 	.word	0x00000000
	.align		4
        /*001c*/ 	.word	0xfffffffd
	.align		4
        /*0020*/ 	.word	0x00000000
	.align		4
        /*0024*/ 	.word	0xfffffffc


//--------------------- .nv.constant4             --------------------------
	.section	.nv.constant4,"a",@progbits
	.align	8
	.align		8
.nv.constant4:
        /*0000*/ 	.dword	__assertfail
	.align		8
        /*0008*/ 	.dword	__unnamed_1
	.align		8
        /*0010*/ 	.dword	_ZN39_INTERNAL_800c44eb_4_k_cu_39ff7e1d_70484cuda3std3__45__cpo5beginE
	.align		8
        /*0018*/ 	.dword	_ZN39_INTERNAL_800c44eb_4_k_cu_39ff7e1d_70484cuda3std3__45__cpo3endE
	.align		8
        /*0020*/ 	.dword	_ZN39_INTERNAL_800c44eb_4_k_cu_39ff7e1d_70484cuda3std3__45__cpo6cbeginE
	.align		8
        /*0028*/ 	.dword	_ZN39_INTERNAL_800c44eb_4_k_cu_39ff7e1d_70484cuda3std3__45__cpo4cendE
	.align		8
        /*0030*/ 	.dword	_ZN39_INTERNAL_800c44eb_4_k_cu_39ff7e1d_70484cuda3std3__441_GLOBAL__N__800c44eb_4_k_cu_39ff7e1d_70486ignoreE
	.align		8
        /*0038*/ 	.dword	_ZN39_INTERNAL_800c44eb_4_k_cu_39ff7e1d_70484cuda3std3__419piecewise_constructE
	.align		8
        /*0040*/ 	.dword	_ZN39_INTERNAL_800c44eb_4_k_cu_39ff7e1d_70484cuda3std3__48in_placeE
	.align		8
        /*0048*/ 	.dword	_ZN39_INTERNAL_800c44eb_4_k_cu_39ff7e1d_70484cuda3std6ranges3__45__cpo4swapE
	.align		8
        /*0050*/ 	.dword	_ZN39_INTERNAL_800c44eb_4_k_cu_39ff7e1d_70484cuda3std6ranges3__45__cpo9iter_moveE
	.align		8
        /*0058*/ 	.dword	_ZN39_INTERNAL_800c44eb_4_k_cu_39ff7e1d_70484cute7productE
	.align		8
        /*0060*/ 	.dword	_ZN39_INTERNAL_800c44eb_4_k_cu_39ff7e1d_70484cute1_E
	.align		8
        /*0068*/ 	.dword	$str$22
	.align		8
        /*0070*/ 	.dword	$str$23


//--------------------- .text._ZN7cutlass13device_kernelINS_4gemm6kernel13GemmUniversalIN4cute5tupleIJiiiiEEENS1_10collective13CollectiveMmaINS1_34MainloopSm90TmaGmmaWarpSpecializedILi3ENS5_IJNS4_1CILi2EEENSA_ILi1EEESC_EEENS1_35KernelTmaWarpSpecializedCooperativeEEENS5_IJNSA_ILi256EEENSA_ILi64EEESH_EEENS_10tfloat32_tENS5_IJlSC_lEEESJ_SK_NS4_8TiledMMAINS4_8MMA_AtomIJNS4_4SM904GMMA29MMA_64x64x8_F32TF32TF32_SS_TNILNSO_7ScaleInE1ELSQ_1EEEEEENS4_6LayoutISD_NS5_IJSC_NSA_ILi0EEESU_EEEEENS5_IJNS4_10UnderscoreESX_SX_EEEEENS4_13SM90_TMA_LOADENS4_14ComposedLayoutINS4_7SwizzleILi3ELi4ELi3EEENS4_18smem_ptr_flag_bitsILi32EEENST_INS5_IJNSA_ILi8EEENSA_ILi32EEEEEENS5_IJS17_SC_EEEEEEEvNS4_8identityENS4_23SM90_TMA_LOAD_MULTICASTES1B_vS1C_EENS_8epilogue10collective6detail29Sm90TmaWarpSpecializedAdapterINS1G_15DefaultEpilogueISJ_SK_SK_NS1F_6thread17LinearCombinationISJ_Li1EffLNS1K_9ScaleType4KindE0ELNS_15FloatRoundStyleE2ESJ_EENS1_15EpilogueDefaultEEEEEvvEEEEvNT_6ParamsE --------------------------
	.section	.text._ZN7cutlass13device_kernelINS_4gemm6kernel13GemmUniversalIN4cute5tupleIJiiiiEEENS1_10collective13CollectiveMmaINS1_34MainloopSm90TmaGmmaWarpSpecializedILi3ENS5_IJNS4_1CILi2EEENSA_ILi1EEESC_EEENS1_35KernelTmaWarpSpecializedCooperativeEEENS5_IJNSA_ILi256EEENSA_ILi64EEESH_EEENS_10tfloat32_tENS5_IJlSC_lEEESJ_SK_NS4_8TiledMMAINS4_8MMA_AtomIJNS4_4SM904GMMA29MMA_64x64x8_F32TF32TF32_SS_TNILNSO_7ScaleInE1ELSQ_1EEEEEENS4_6LayoutISD_NS5_IJSC_NSA_ILi0EEESU_EEEEENS5_IJNS4_10UnderscoreESX_SX_EEEEENS4_13SM90_TMA_LOADENS4_14ComposedLayoutINS4_7SwizzleILi3ELi4ELi3EEENS4_18smem_ptr_flag_bitsILi32EEENST_INS5_IJNSA_ILi8EEENSA_ILi32EEEEEENS5_IJS17_SC_EEEEEEEvNS4_8identityENS4_23SM90_TMA_LOAD_MULTICASTES1B_vS1C_EENS_8epilogue10collective6detail29Sm90TmaWarpSpecializedAdapterINS1G_15DefaultEpilogueISJ_SK_SK_NS1F_6thread17LinearCombinationISJ_Li1EffLNS1K_9ScaleType4KindE0ELNS_15FloatRoundStyleE2ESJ_EENS1_15EpilogueDefaultEEEEEvvEEEEvNT_6ParamsE,"ax",@progbits
	.align	128
.text._ZN7cutlass13device_kernelINS_4gemm6kernel13GemmUniversalIN4cute5tupleIJiiiiEEENS1_10collective13CollectiveMmaINS1_34MainloopSm90TmaGmmaWarpSpecializedILi3ENS5_IJNS4_1CILi2EEENSA_ILi1EEESC_EEENS1_35KernelTmaWarpSpecializedCooperativeEEENS5_IJNSA_ILi256EEENSA_ILi64EEESH_EEENS_10tfloat32_tENS5_IJlSC_lEEESJ_SK_NS4_8TiledMMAINS4_8MMA_AtomIJNS4_4SM904GMMA29MMA_64x64x8_F32TF32TF32_SS_TNILNSO_7ScaleInE1ELSQ_1EEEEEENS4_6LayoutISD_NS5_IJSC_NSA_ILi0EEESU_EEEEENS5_IJNS4_10UnderscoreESX_SX_EEEEENS4_13SM90_TMA_LOADENS4_14ComposedLayoutINS4_7SwizzleILi3ELi4ELi3EEENS4_18smem_ptr_flag_bitsILi32EEENST_INS5_IJNSA_ILi8EEENSA_ILi32EEEEEENS5_IJS17_SC_EEEEEEEvNS4_8identityENS4_23SM90_TMA_LOAD_MULTICASTES1B_vS1C_EENS_8epilogue10collective6detail29Sm90TmaWarpSpecializedAdapterINS1G_15DefaultEpilogueISJ_SK_SK_NS1F_6thread17LinearCombinationISJ_Li1EffLNS1K_9ScaleType4KindE0ELNS_15FloatRoundStyleE2ESJ_EENS1_15EpilogueDefaultEEEEEvvEEEEvNT_6ParamsE:
        .type           _ZN7cutlass13device_kernelINS_4gemm6kernel13GemmUniversalIN4cute5tupleIJiiiiEEENS1_10collective13CollectiveMmaINS1_34MainloopSm90TmaGmmaWarpSpecializedILi3ENS5_IJNS4_1CILi2EEENSA_ILi1EEESC_EEENS1_35KernelTmaWarpSpecializedCooperativeEEENS5_IJNSA_ILi256EEENSA_ILi64EEESH_EEENS_10tfloat32_tENS5_IJlSC_lEEESJ_SK_NS4_8TiledMMAINS4_8MMA_AtomIJNS4_4SM904GMMA29MMA_64x64x8_F32TF32TF32_SS_TNILNSO_7ScaleInE1ELSQ_1EEEEEENS4_6LayoutISD_NS5_IJSC_NSA_ILi0EEESU_EEEEENS5_IJNS4_10UnderscoreESX_SX_EEEEENS4_13SM90_TMA_LOADENS4_14ComposedLayoutINS4_7SwizzleILi3ELi4ELi3EEENS4_18smem_ptr_flag_bitsILi32EEENST_INS5_IJNSA_ILi8EEENSA_ILi32EEEEEENS5_IJS17_SC_EEEEEEEvNS4_8identityENS4_23SM90_TMA_LOAD_MULTICASTES1B_vS1C_EENS_8epilogue10collective6detail29Sm90TmaWarpSpecializedAdapterINS1G_15DefaultEpilogueISJ_SK_SK_NS1F_6thread17LinearCombinationISJ_Li1EffLNS1K_9ScaleType4KindE0ELNS_15FloatRoundStyleE2ESJ_EENS1_15EpilogueDefaultEEEEEvvEEEEvNT_6ParamsE,@function
        .size           _ZN7cutlass13device_kernelINS_4gemm6kernel13GemmUniversalIN4cute5tupleIJiiiiEEENS1_10collective13CollectiveMmaINS1_34MainloopSm90TmaGmmaWarpSpecializedILi3ENS5_IJNS4_1CILi2EEENSA_ILi1EEESC_EEENS1_35KernelTmaWarpSpecializedCooperativeEEENS5_IJNSA_ILi256EEENSA_ILi64EEESH_EEENS_10tfloat32_tENS5_IJlSC_lEEESJ_SK_NS4_8TiledMMAINS4_8MMA_AtomIJNS4_4SM904GMMA29MMA_64x64x8_F32TF32TF32_SS_TNILNSO_7ScaleInE1ELSQ_1EEEEEENS4_6LayoutISD_NS5_IJSC_NSA_ILi0EEESU_EEEEENS5_IJNS4_10UnderscoreESX_SX_EEEEENS4_13SM90_TMA_LOADENS4_14ComposedLayoutINS4_7SwizzleILi3ELi4ELi3EEENS4_18smem_ptr_flag_bitsILi32EEENST_INS5_IJNSA_ILi8EEENSA_ILi32EEEEEENS5_IJS17_SC_EEEEEEEvNS4_8identityENS4_23SM90_TMA_LOAD_MULTICASTES1B_vS1C_EENS_8epilogue10collective6detail29Sm90TmaWarpSpecializedAdapterINS1G_15DefaultEpilogueISJ_SK_SK_NS1F_6thread17LinearCombinationISJ_Li1EffLNS1K_9ScaleType4KindE0ELNS_15FloatRoundStyleE2ESJ_EENS1_15EpilogueDefaultEEEEEvvEEEEvNT_6ParamsE,(.L_x_193 - _ZN7cutlass13device_kernelINS_4gemm6kernel13GemmUniversalIN4cute5tupleIJiiiiEEENS1_10collective13CollectiveMmaINS1_34MainloopSm90TmaGmmaWarpSpecializedILi3ENS5_IJNS4_1CILi2EEENSA_ILi1EEESC_EEENS1_35KernelTmaWarpSpecializedCooperativeEEENS5_IJNSA_ILi256EEENSA_ILi64EEESH_EEENS_10tfloat32_tENS5_IJlSC_lEEESJ_SK_NS4_8TiledMMAINS4_8MMA_AtomIJNS4_4SM904GMMA29MMA_64x64x8_F32TF32TF32_SS_TNILNSO_7ScaleInE1ELSQ_1EEEEEENS4_6LayoutISD_NS5_IJSC_NSA_ILi0EEESU_EEEEENS5_IJNS4_10UnderscoreESX_SX_EEEEENS4_13SM90_TMA_LOADENS4_14ComposedLayoutINS4_7SwizzleILi3ELi4ELi3EEENS4_18smem_ptr_flag_bitsILi32EEENST_INS5_IJNSA_ILi8EEENSA_ILi32EEEEEENS5_IJS17_SC_EEEEEEEvNS4_8identityENS4_23SM90_TMA_LOAD_MULTICASTES1B_vS1C_EENS_8epilogue10collective6detail29Sm90TmaWarpSpecializedAdapterINS1G_15DefaultEpilogueISJ_SK_SK_NS1F_6thread17LinearCombinationISJ_Li1EffLNS1K_9ScaleType4KindE0ELNS_15FloatRoundStyleE2ESJ_EENS1_15EpilogueDefaultEEEEEvvEEEEvNT_6ParamsE)
        .other          _ZN7cutlass13device_kernelINS_4gemm6kernel13GemmUniversalIN4cute5tupleIJiiiiEEENS1_10collective13CollectiveMmaINS1_34MainloopSm90TmaGmmaWarpSpecializedILi3ENS5_IJNS4_1CILi2EEENSA_ILi1EEESC_EEENS1_35KernelTmaWarpSpecializedCooperativeEEENS5_IJNSA_ILi256EEENSA_ILi64EEESH_EEENS_10tfloat32_tENS5_IJlSC_lEEESJ_SK_NS4_8TiledMMAINS4_8MMA_AtomIJNS4_4SM904GMMA29MMA_64x64x8_F32TF32TF32_SS_TNILNSO_7ScaleInE1ELSQ_1EEEEEENS4_6LayoutISD_NS5_IJSC_NSA_ILi0EEESU_EEEEENS5_IJNS4_10UnderscoreESX_SX_EEEEENS4_13SM90_TMA_LOADENS4_14ComposedLayoutINS4_7SwizzleILi3ELi4ELi3EEENS4_18smem_ptr_flag_bitsILi32EEENST_INS5_IJNSA_ILi8EEENSA_ILi32EEEEEENS5_IJS17_SC_EEEEEEEvNS4_8identityENS4_23SM90_TMA_LOAD_MULTICASTES1B_vS1C_EENS_8epilogue10collective6detail29Sm90TmaWarpSpecializedAdapterINS1G_15DefaultEpilogueISJ_SK_SK_NS1F_6thread17LinearCombinationISJ_Li1EffLNS1K_9ScaleType4KindE0ELNS_15FloatRoundStyleE2ESJ_EENS1_15EpilogueDefaultEEEEEvvEEEEvNT_6ParamsE,@"STO_CUDA_ENTRY STV_DEFAULT"
_ZN7cutlass13device_kernelINS_4gemm6kernel13GemmUniversalIN4cute5tupleIJiiiiEEENS1_10collective13CollectiveMmaINS1_34MainloopSm90TmaGmmaWarpSpecializedILi3ENS5_IJNS4_1CILi2EEENSA_ILi1EEESC_EEENS1_35KernelTmaWarpSpecializedCooperativeEEENS5_IJNSA_ILi256EEENSA_ILi64EEESH_EEENS_10tfloat32_tENS5_IJlSC_lEEESJ_SK_NS4_8TiledMMAINS4_8MMA_AtomIJNS4_4SM904GMMA29MMA_64x64x8_F32TF32TF32_SS_TNILNSO_7ScaleInE1ELSQ_1EEEEEENS4_6LayoutISD_NS5_IJSC_NSA_ILi0EEESU_EEEEENS5_IJNS4_10UnderscoreESX_SX_EEEEENS4_13SM90_TMA_LOADENS4_14ComposedLayoutINS4_7SwizzleILi3ELi4ELi3EEENS4_18smem_ptr_flag_bitsILi32EEENST_INS5_IJNSA_ILi8EEENSA_ILi32EEEEEENS5_IJS17_SC_EEEEEEEvNS4_8identityENS4_23SM90_TMA_LOAD_MULTICASTES1B_vS1C_EENS_8epilogue10collective6detail29Sm90TmaWarpSpecializedAdapterINS1G_15DefaultEpilogueISJ_SK_SK_NS1F_6thread17LinearCombinationISJ_Li1EffLNS1K_9ScaleType4KindE0ELNS_15FloatRoundStyleE2ESJ_EENS1_15EpilogueDefaultEEEEEvvEEEEvNT_6ParamsE:
[----:B------:R-:W0:Y:S01]  /*0000*/  LDC R1, c[0x0][0x28] ;  /* 0x00000a00ff017b82 */ /* 0x000e220000000800 */
[----:B------:R-:W1:Y:S01]  /*0010*/  S2R R98, SR_TID.X ;  /* 0x0000000000627919 */ /* 0x000e620000002100 */
[----:B------:R-:W-:Y:S01]  /*0020*/  ELECT P0, URZ, PT ;  /* 0x00000000003f782f */ /* 0x000fe20003800000 */
[----:B------:R-:W-:Y:S01]  /*0030*/  BSSY B0, `(.L_x_0) ;  /* 0x000000f000007945 */ /* 0x000fe20003800000 */
[--C-:B-1----:R-:W-:Y:S02]  /*0040*/  SHF.R.U32.HI R0, RZ, 0x5, R98.reuse ;  /* 0x00000005ff007819 */ /* 0x102fe40000011662 */
[----:B------:R-:W-:-:S03]  /*0050*/  SHF.R.U32.HI R7, RZ, 0x7, R98 ;  /* 0x00000007ff077819 */ /* 0x000fc60000011662 */
[----:B------:R-:W1:Y:S04]  /*0060*/  SHFL.IDX PT, R3, R0, RZ, 0x1f ;  /* 0x00001fff00037589 */ /* 0x000e6800000e0000 */
[----:B------:R2:W3:Y:S01]  /*0070*/  SHFL.IDX PT, R2, R7, RZ, 0x1f ;  /* 0x00001fff07027589 */ /* 0x0004e200000e0000 */
[----:B-1----:R-:W-:-:S13]  /*0080*/  ISETP.NE.OR P0, PT, R3, RZ, !P0 ;  /* 0x000000ff0300720c */ /* 0x002fda0004705670 */
[----:B0-23--:R-:W-:Y:S05]  /*0090*/  @P0 BRA `(.L_x_1) ;  /* 0x0000000000200947 */ /* 0x00dfea0003800000 */
[----:B------:R-:W-:Y:S02]  /*00a0*/  ULDC.64 UR4, c[0x0][0x198] ;  /* 0x0000660000047ab9 */ /* 0x000fe40000000a00 */
[----:B------:R-:W-:Y:S02]  /*00b0*/  UIADD3 UR6, UP0, UR4, 0xf0, URZ ;  /* 0x000000f004067890 */ /* 0x000fe4000ff1e03f */
[----:B------:R-:W-:Y:S02]  /*00c0*/  UIADD3 UR4, UP1, UR4, 0x1f0, URZ ;  /* 0x000001f004047890 */ /* 0x000fe4000ff3e03f */
[----:B------:R-:W-:Y:S02]  /*00d0*/  UIADD3.X UR7, URZ, UR5, URZ, UP0, !UPT ;  /* 0x000000053f077290 */ /* 0x000fe400087fe43f */
[----:B------:R-:W-:-:S07]  /*00e0*/  UIADD3.X UR5, URZ, UR5, URZ, UP1, !UPT ;  /* 0x000000053f057290 */ /* 0x000fce0008ffe43f */
[----:B------:R0:W-:Y:S02]  /*00f0*/  UTMACCTL.PF [UR6] ;  /* 0x00000000060079b9 */ /* 0x0001e40008040000 */
[----:B------:R0:W-:Y:S02]  /*0100*/  UTMACCTL.PF [UR4] ;  /* 0x00000000040079b9 */ /* 0x0001e40008040000 */
[----:B0-----:R-:W-:Y:S01]  /*0110*/  NOP ;  /* 0x0000000000007918 */ /* 0x001fe20000000000 */
.L_x_1:
[----:B------:R-:W-:Y:S05]  /*0120*/  BSYNC B0 ;  /* 0x0000000000007941 */ /* 0x000fea0003800000 */
.L_x_0:
[----:B------:R-:W0:Y:S02]  /*0130*/  SHFL.IDX PT, R5, R0, RZ, 0x1f ;  /* 0x00001fff00057589 */ /* 0x000e2400000e0000 */
[----:B0-----:R-:W-:-:S13]  /*0140*/  ISETP.NE.AND P0, PT, R5, RZ, PT ;  /* 0x000000ff0500720c */ /* 0x001fda0003f05270 */
[----:B------:R-:W-:Y:S05]  /*0150*/  @P0 BRA `(.L_x_2) ;  /* 0x0000000000500947 */ /* 0x000fea0003800000 */
[----:B------:R-:W0:Y:S01]  /*0160*/  S2UR UR8, SR_CgaCtaId ;  /* 0x00000000000879c3 */ /* 0x000e220000008800 */
[----:B------:R-:W-:Y:S01]  /*0170*/  UMOV UR4, 0x400 ;  /* 0x0000040000047882 */ /* 0x000fe20000000000 */
[----:B------:R-:W-:Y:S01]  /*0180*/  UMOV UR5, 0x1 ;  /* 0x0000000100057882 */ /* 0x000fe20000000000 */
[----:B------:R-:W-:Y:S01]  /*0190*/  UMOV UR6, 0x4 ;  /* 0x0000000400067882 */ /* 0x000fe20000000000 */
[----:B------:R-:W-:Y:S01]  /*01a0*/  ELECT P0, URZ, PT ;  /* 0x00000000003f782f */ /* 0x000fe20003800000 */
[----:B------:R-:W-:-:S04]  /*01b0*/  UIADD3 UR6, -UR6, 0x100000, URZ ;  /* 0x0010000006067890 */ /* 0x000fc8000fffe13f */
[----:B------:R-:W-:Y:S02]  /*01c0*/  USHF.L.U32 UR7, UR6, 0xb, URZ ;  /* 0x0000000b06077899 */ /* 0x000fe4000800063f */
[----:B------:R-:W-:Y:S02]  /*01d0*/  USHF.L.U32 UR6, UR6, 0x1, URZ ;  /* 0x0000000106067899 */ /* 0x000fe4000800063f */
[----:B0-----:R-:W-:Y:S02]  /*01e0*/  ULEA UR8, UR8, UR4, 0x18 ;  /* 0x0000000408087291 */ /* 0x001fe4000f8ec03f */
[----:B------:R-:W-:-:S04]  /*01f0*/  UIADD3 UR4, -UR5, 0x100000, URZ ;  /* 0x0010000005047890 */ /* 0x000fc8000fffe13f */
[----:B------:R-:W-:Y:S02]  /*0200*/  USHF.L.U32 UR5, UR4, 0xb, URZ ;  /* 0x0000000b04057899 */ /* 0x000fe4000800063f */
[----:B------:R-:W-:Y:S01]  /*0210*/  USHF.L.U32 UR4, UR4, 0x1, URZ ;  /* 0x0000000104047899 */ /* 0x000fe2000800063f */
[----:B------:R-:W0:Y:S11]  /*0220*/  FENCE.VIEW.ASYNC.S ;  /* 0x00000000000073c6 */ /* 0x000e360000000000 */
[----:B0-----:R0:W1:Y:S01]  /*0230*/  SYNCS.EXCH.64 URZ, [UR8], UR4 ;  /* 0x00000004083f75b2 */ /* 0x0010620008000100 */
[----:B------:R0:W2:Y:S01]  /*0240*/  SYNCS.EXCH.64 URZ, [UR8+0x18], UR6 ;  /* 0x00001806083f75b2 */ /* 0x0000a20008000100 */
[----:B------:R0:W3:Y:S01]  /*0250*/  SYNCS.EXCH.64 URZ, [UR8+0x8], UR4 ;  /* 0x00000804083f75b2 */ /* 0x0000e20008000100 */
[----:B------:R0:W4:Y:S01]  /*0260*/  SYNCS.EXCH.64 URZ, [UR8+0x20], UR6 ;  /* 0x00002006083f75b2 */ /* 0x0001220008000100 */
[----:B------:R0:W0:Y:S01]  /*0270*/  SYNCS.EXCH.64 URZ, [UR8+0x10], UR4 ;  /* 0x00001004083f75b2 */ /* 0x0000220008000100 */
[----:B------:R0:W0:Y:S01]  /*0280*/  SYNCS.EXCH.64 URZ, [UR8+0x28], UR6 ;  /* 0x00002806083f75b2 */ /* 0x0000220008000100 */
[----:B------:R-:W-:Y:S01]  /*0290*/  NOP ;  /* 0x0000000000007918 */ /* 0x000fe20000000000 */
.L_x_2:
[----:B------:R-:W-:Y:S01]  /*02a0*/  SHF.R.S32.HI R9, RZ, 0x1f, R98 ;  /* 0x0000001fff097819 */ /* 0x000fe20000011462 */
[----:B------:R-:W5:Y:S01]  /*02b0*/  SHFL.IDX PT, R0, R0, RZ, 0x1f ;  /* 0x00001fff00007589 */ /* 0x000f6200000e0000 */
[----:B0-----:R-:W0:Y:S01]  /*02c0*/  S2UR UR8, SR_CTAID.X ;  /* 0x00000000000879c3 */ /* 0x001e220000002500 */
[----:B------:R-:W-:Y:S02]  /*02d0*/  ELECT P0, URZ, PT ;  /* 0x00000000003f782f */ /* 0x000fe40003800000 */
[----:B------:R-:W-:Y:S01]  /*02e0*/  LEA.HI R9, R9, R98, RZ, 0x7 ;  /* 0x0000006209097211 */ /* 0x000fe200078f38ff */
[----:B------:R-:W1:Y:S01]  /*02f0*/  S2R R4, SR_CTAID.Y ;  /* 0x0000000000047919 */ /* 0x000e620000002600 */
[----:B------:R-:W-:Y:S01]  /*0300*/  SHF.R.S32.HI R6, RZ, 0x1f, R5 ;  /* 0x0000001fff067819 */ /* 0x000fe20000011405 */
[----:B------:R-:W-:Y:S01]  /*0310*/  ULDC UR4, c[0x0][0x150] ;  /* 0x0000540000047ab9 */ /* 0x000fe20000000800 */
[----:B------:R-:W-:Y:S01]  /*0320*/  LOP3.LUT R9, R9, 0xffffff80, RZ, 0xc0, !PT ;  /* 0xffffff8009097812 */ /* 0x000fe200078ec0ff */
[----:B------:R-:W-:Y:S01]  /*0330*/  NOP ;  /* 0x0000000000007918 */ /* 0x000fe20000000000 */
[----:B------:R-:W-:Y:S01]  /*0340*/  LEA.HI R6, R6, R5, RZ, 0x2 ;  /* 0x0000000506067211 */ /* 0x000fe200078f10ff */
[----:B------:R-:W2:Y:S01]  /*0350*/  LDC R11, c[0x0][0x144] ;  /* 0x00005100ff0b7b82 */ /* 0x000ea20000000800 */
[----:B------:R-:W-:Y:S01]  /*0360*/  NOP ;  /* 0x0000000000007918 */ /* 0x000fe20000000000 */
[----:B------:R-:W-:Y:S01]  /*0370*/  IMAD.IADD R8, R98, 0x1, -R9 ;  /* 0x0000000162087824 */ /* 0x000fe200078e0a09 */
[----:B------:R-:W-:Y:S01]  /*0380*/  LOP3.LUT R6, R6, 0x3ffffffc, RZ, 0xc0, !PT ;  /* 0x3ffffffc06067812 */ /* 0x000fe200078ec0ff */
[----:B------:R-:W-:Y:S01]  /*0390*/  IMAD.MOV.U32 R22, RZ, RZ, 0x1 ;  /* 0x00000001ff167424 */ /* 0x000fe200078e00ff */
[----:B------:R-:W-:-:S02]  /*03a0*/  ISETP.NE.AND P3, PT, R2, RZ, PT ;  /* 0x000000ff0200720c */ /* 0x000fc40003f65270 */
[----:B------:R-:W-:Y:S01]  /*03b0*/  SHF.R.S32.HI R9, RZ, 0x1f, R8 ;  /* 0x0000001fff097819 */ /* 0x000fe20000011408 */
[----:B------:R-:W-:Y:S01]  /*03c0*/  IMAD.IADD R6, R5, 0x1, -R6 ;  /* 0x0000000105067824 */ /* 0x000fe200078e0a06 */
[----:B------:R-:W3:Y:S02]  /*03d0*/  LDC R13, c[0x0][0x140] ;  /* 0x00005000ff0d7b82 */ /* 0x000ee40000000800 */
[----:B------:R-:W-:Y:S02]  /*03e0*/  LEA.HI R9, R9, R8, RZ, 0x3 ;  /* 0x0000000809097211 */ /* 0x000fe400078f18ff */
[----:B-----5:R-:W-:Y:S02]  /*03f0*/  ISETP.NE.OR P0, PT, R0, RZ, !P0 ;  /* 0x000000ff0000720c */ /* 0x020fe40004705670 */
[----:B------:R-:W-:Y:S02]  /*0400*/  SHF.R.S32.HI R0, RZ, 0x3, R9 ;  /* 0x00000003ff007819 */ /* 0x000fe40000011409 */
[----:B0-----:R-:W-:-:S02]  /*0410*/  I2FP.F32.U32 R10, UR8 ;  /* 0x00000008000a7c45 */ /* 0x001fc40008201000 */
[----:B------:R-:W-:-:S03]  /*0420*/  SHF.R.S32.HI R9, RZ, 0x1f, R9 ;  /* 0x0000001fff097819 */ /* 0x000fc60000011409 */
[----:B------:R-:W-:Y:S01]  /*0430*/  FMUL R10, R10, UR4 ;  /* 0x000000040a0a7c20 */ /* 0x000fe20008400000 */
[----:B------:R-:W-:Y:S01]  /*0440*/  LEA.HI R9, R9, R0, RZ, 0x2 ;  /* 0x0000000009097211 */ /* 0x000fe200078f10ff */
[----:B------:R-:W-:Y:S01]  /*0450*/  ULDC UR4, c[0x0][0x154] ;  /* 0x0000550000047ab9 */ /* 0x000fe20000000800 */
[----:B-1----:R-:W-:Y:S01]  /*0460*/  I2FP.F32.U32 R12, R4 ;  /* 0x00000004000c7245 */ /* 0x002fe20000201000 */
[----:B------:R-:W-:Y:S01]  /*0470*/  VOTEU.ALL UP0, P0 ;  /* 0x00000000003f7886 */ /* 0x000fe20000000000 */
[----:B------:R-:W-:Y:S01]  /*0480*/  LOP3.LUT R9, R9, 0xfffffffc, RZ, 0xc0, !PT ;  /* 0xfffffffc09097812 */ /* 0x000fe200078ec0ff */
[----:B------:R-:W0:Y:S01]  /*0490*/  F2I.U32.TRUNC.NTZ R10, R10 ;  /* 0x0000000a000a7305 */ /* 0x000e22000020f000 */
[----:B------:R-:W-:Y:S01]  /*04a0*/  VOTEU.ALL UP1, P0 ;  /* 0x00000000003f7886 */ /* 0x000fe20000020000 */
[----:B------:R-:W-:Y:S01]  /*04b0*/  FMUL R12, R12, UR4 ;  /* 0x000000040c0c7c20 */ /* 0x000fe20008400000 */
[----:B------:R-:W1:Y:S01]  /*04c0*/  @!UP0 S2UR UR7, SR_CgaCtaId ;  /* 0x00000000000789c3 */ /* 0x000e620000008800 */
[----:B------:R-:W-:Y:S01]  /*04d0*/  IMAD.IADD R9, R0, 0x1, -R9 ;  /* 0x0000000100097824 */ /* 0x000fe200078e0a09 */
[----:B------:R-:W-:Y:S01]  /*04e0*/  SHF.R.S32.HI R0, RZ, 0x1f, R3 ;  /* 0x0000001fff007819 */ /* 0x000fe20000011403 */
[----:B------:R-:W-:Y:S01]  /*04f0*/  UMOV UR4, 0x20 ;  /* 0x0000002000047882 */ /* 0x000fe20000000000 */
[----:B------:R-:W-:Y:S01]  /*0500*/  @!UP0 UMOV UR6, 0x400 ;  /* 0x0000040000068882 */ /* 0x000fe20000000000 */
[----:B------:R-:W-:Y:S01]  /*0510*/  IMAD R19, R6, 0x4, R9 ;  /* 0x0000000406137824 */ /* 0x000fe200078e0209 */
[----:B------:R-:W5:Y:S01]  /*0520*/  F2I.U32.TRUNC.NTZ R12, R12 ;  /* 0x0000000c000c7305 */ /* 0x000f62000020f000 */
[----:B------:R-:W-:Y:S01]  /*0530*/  LEA.HI R0, R0, R3, RZ, 0x2 ;  /* 0x0000000300007211 */ /* 0x000fe200078f10ff */
[----:B------:R-:W4:Y:S01]  /*0540*/  LDC R9, c[0x0][0x148] ;  /* 0x00005200ff097b82 */ /* 0x000f220000000800 */
[----:B------:R-:W-:-:S04]  /*0550*/  @!UP0 UIADD3 UR4, -UR4, 0x100000, URZ ;  /* 0x0010000004048890 */ /* 0x000fc8000fffe13f */
[----:B------:R-:W-:Y:S02]  /*0560*/  @!UP0 USHF.L.U32 UR5, UR4, 0xb, URZ ;  /* 0x0000000b04058899 */ /* 0x000fe4000800063f */
[----:B------:R-:W-:Y:S01]  /*0570*/  @!UP0 USHF.L.U32 UR4, UR4, 0x1, URZ ;  /* 0x0000000104048899 */ /* 0x000fe2000800063f */
[----:B------:R-:W-:Y:S01]  /*0580*/  LEA.HI R6, R19, R19, RZ, 0x1 ;  /* 0x0000001313067211 */ /* 0x000fe200078f08ff */
[----:B0-----:R-:W-:Y:S01]  /*0590*/  IMAD.MOV R14, RZ, RZ, -R10 ;  /* 0x000000ffff0e7224 */ /* 0x001fe200078e0a0a */
[----:B------:R-:W-:Y:S02]  /*05a0*/  LOP3.LUT R0, R0, 0xfffffffc, RZ, 0xc0, !PT ;  /* 0xfffffffc00007812 */ /* 0x000fe400078ec0ff */
[----:B------:R-:W-:Y:S01]  /*05b0*/  LOP3.LUT R10, R6, 0xfffffffe, RZ, 0xc0, !PT ;  /* 0xfffffffe060a7812 */ /* 0x000fe200078ec0ff */
[----:B--2---:R-:W-:Y:S01]  /*05c0*/  IMAD R6, R11, R14, UR8 ;  /* 0x000000080b067e24 */ /* 0x004fe2000f8e020e */
[----:B---3--:R-:W-:Y:S01]  /*05d0*/  ISETP.EQ.U32.AND P2, PT, R13, 0x1, PT ;  /* 0x000000010d00780c */ /* 0x008fe20003f42070 */
[----:B------:R-:W-:-:S02]  /*05e0*/  IMAD.IADD R3, R3, 0x1, -R0 ;  /* 0x0000000103037824 */ /* 0x000fc400078e0a00 */
[C---:B------:R-:W-:Y:S02]  /*05f0*/  IMAD.IADD R11, R19.reuse, 0x1, -R10 ;  /* 0x00000001130b7824 */ /* 0x040fe400078e0a0a */
[----:B------:R-:W-:Y:S01]  /*0600*/  IMAD.SHL.U32 R10, R19, 0x4, RZ ;  /* 0x00000004130a7824 */ /* 0x000fe200078e00ff */
[----:B------:R-:W-:Y:S01]  /*0610*/  ISETP.NE.AND P1, PT, R3, 0x3, PT ;  /* 0x000000030300780c */ /* 0x000fe20003f25270 */
[----:B-----5:R-:W-:Y:S01]  /*0620*/  IMAD.MOV R24, RZ, RZ, -R12 ;  /* 0x000000ffff187224 */ /* 0x020fe200078e0a0c */
[----:B------:R-:W-:Y:S01]  /*0630*/  ISETP.NE.AND P4, PT, R11, R6, PT ;  /* 0x000000060b00720c */ /* 0x000fe20003f85270 */
[----:B-1----:R-:W-:Y:S01]  /*0640*/  @!UP0 ULEA UR6, UR7, UR6, 0x18 ;  /* 0x0000000607068291 */ /* 0x002fe2000f8ec03f */
[----:B------:R-:W-:Y:S01]  /*0650*/  LOP3.LUT R19, R19, 0xc, R10, 0x78, !PT ;  /* 0x0000000c13137812 */ /* 0x000fe200078e780a */
[----:B------:R-:W-:Y:S01]  /*0660*/  VOTEU.ALL UP0, P0 ;  /* 0x00000000003f7886 */ /* 0x000fe20000000000 */
[----:B------:R-:W-:Y:S01]  /*0670*/  LOP3.LUT P0, RZ, R8, 0x7, RZ, 0xc0, !PT ;  /* 0x0000000708ff7812 */ /* 0x000fe2000780c0ff */
[----:B------:R-:W-:Y:S01]  /*0680*/  VIADD R8, R2, 0xffffffff ;  /* 0xffffffff02087836 */ /* 0x000fe20000000000 */
[----:B------:R-:W-:Y:S01]  /*0690*/  ISETP.EQ.OR P1, PT, R3, RZ, !P1 ;  /* 0x000000ff0300720c */ /* 0x000fe20004f22670 */
[----:B----4-:R-:W-:Y:S01]  /*06a0*/  IMAD R11, R9, R24, R4 ;  /* 0x00000018090b7224 */ /* 0x010fe200078e0204 */
[----:B------:R-:W-:-:S02]  /*06b0*/  ISETP.LT.U32.AND P0, PT, R19, 0x2, !P0 ;  /* 0x000000021300780c */ /* 0x000fc40004701070 */
[----:B------:R-:W-:Y:S02]  /*06c0*/  ISETP.EQ.AND P1, PT, R2, RZ, P1 ;  /* 0x000000ff0200720c */ /* 0x000fe40000f22270 */
[----:B------:R-:W-:Y:S01]  /*06d0*/  ISETP.GE.U32.AND P6, PT, R8, 0x2, PT ;  /* 0x000000020800780c */ /* 0x000fe20003fc6070 */
[----:B------:R-:W0:Y:S02]  /*06e0*/  FENCE.VIEW.ASYNC.S ;  /* 0x00000000000073c6 */ /* 0x000e240000000000 */
[----:B0-----:R0:W1:Y:S01]  /*06f0*/  @!UP0 SYNCS.EXCH.64 URZ, [UR6+0x40], UR4 ;  /* 0x00004004063f85b2 */ /* 0x0010620008000100 */
[----:B------:R-:W-:Y:S02]  /*0700*/  @P4 LEA.HI R0, R19, R19, RZ, 0x1 ;  /* 0x0000001313004211 */ /* 0x000fe400078f08ff */
[----:B------:R-:W-:Y:S02]  /*0710*/  SEL R18, RZ, 0x1, !P1 ;  /* 0x00000001ff127807 */ /* 0x000fe40004800000 */
[----:B------:R-:W-:-:S02]  /*0720*/  @P4 SHF.R.S32.HI R0, RZ, 0x1, R0 ;  /* 0x00000001ff004819 */ /* 0x000fc40000011400 */
[----:B------:R-:W-:Y:S02]  /*0730*/  SEL R18, R18, 0x2, P6 ;  /* 0x0000000212127807 */ /* 0x000fe40003000000 */
[----:B------:R-:W-:Y:S02]  /*0740*/  @P4 ISETP.NE.AND P5, PT, R0, R11, PT ;  /* 0x0000000b0000420c */ /* 0x000fe40003fa5270 */
[----:B------:R-:W-:Y:S02]  /*0750*/  SEL R11, RZ, 0x1, !P0 ;  /* 0x00000001ff0b7807 */ /* 0x000fe40004000000 */
[----:B------:R-:W-:Y:S02]  /*0760*/  @P4 SEL R22, RZ, 0x1, P5 ;  /* 0x00000001ff164807 */ /* 0x000fe40002800000 */
[----:B------:R-:W-:Y:S01]  /*0770*/  LOP3.LUT R0, R98, 0x7f, RZ, 0xc0, !PT ;  /* 0x0000007f62007812 */ /* 0x000fe200078ec0ff */
[----:B------:R0:W2:Y:S01]  /*0780*/  @!UP1 SYNCS.EXCH.64 URZ, [UR6+0x48], UR4 ;  /* 0x00004804063f95b2 */ /* 0x0000a20008000100 */
[----:B------:R-:W-:Y:S01]  /*0790*/  LOP3.LUT R22, R22, R11, RZ, 0xc0, !PT ;  /* 0x0000000b16167212 */ /* 0x000fe200078ec0ff */
[----:B------:R-:W-:Y:S01]  /*07a0*/  NOP ;  /* 0x0000000000007918 */ /* 0x000fe20000000000 */
[----:B------:R-:W-:Y:S05]  /*07b0*/  @!P2 BRA `(.L_x_3) ;  /* 0x000000000008a947 */ /* 0x000fea0003800000 */
[----:B-12---:R-:W-:Y:S01]  /*07c0*/  UCGABAR_ARV ;  /* 0x00000000000079c7 */ /* 0x006fe20008000000 */
[----:B------:R-:W-:Y:S05]  /*07d0*/  BRA `(.L_x_4) ;  /* 0x0000000000047947 */ /* 0x000fea0003800000 */
.L_x_3:
[----:B-12---:R-:W-:Y:S01]  /*07e0*/  NOP ;  /* 0x0000000000007918 */ /* 0x006fe20000000000 */
.L_x_4:
[----:B------:R-:W1:Y:S01]  /*07f0*/  LDC R2, c[0x0][0x65c] ;  /* 0x00019700ff027b82 */ /* 0x000e620000000800 */
[----:B------:R-:W-:Y:S01]  /*0800*/  LOP3.LUT R5, R5, 0xfffff7ff, RZ, 0xc0, !PT ;  /* 0xfffff7ff05057812 */ /* 0x000fe200078ec0ff */
[----:B------:R-:W-:Y:S02]  /*0810*/  IMAD.U32 R10, RZ, RZ, UR8 ;  /* 0x00000008ff0a7e24 */ /* 0x000fe4000f8e00ff */
[----:B------:R-:W-:Y:S01]  /*0820*/  IMAD.MOV.U32 R11, RZ, RZ, RZ ;  /* 0x000000ffff0b7224 */ /* 0x000fe200078e00ff */
[----:B-1----:R-:W-:-:S13]  /*0830*/  ISETP.NE.AND P1, PT, R2, 0x1, PT ;  /* 0x000000010200780c */ /* 0x002fda0003f25270 */
[----:B------:R-:W1:Y:S01]  /*0840*/  @P1 LDC R17, c[0x0][0x10] ;  /* 0x00000400ff111b82 */ /* 0x000e620000000800 */
[----:B------:R-:W-:Y:S01]  /*0850*/  @P1 LOP3.LUT R5, R5, 0x800, RZ, 0xfc, !PT ;  /* 0x0000080005051812 */ /* 0x000fe200078efcff */
[----:B------:R-:W-:Y:S02]  /*0860*/  @P1 IMAD.MOV.U32 R5, RZ, RZ, RZ ;  /* 0x000000ffff051224 */ /* 0x000fe400078e00ff */
[----:B------:R-:W-:-:S04]  /*0870*/  @P1 IMAD.MOV.U32 R15, RZ, RZ, RZ ;  /* 0x000000ffff0f1224 */ /* 0x000fc800078e00ff */
[----:B------:R-:W2:Y:S01]  /*0880*/  @!P1 LDC R13, c[0x0][0xc] ;  /* 0x00000300ff0d9b82 */ /* 0x000ea20000000800 */
[----:B0-----:R-:W-:Y:S01]  /*0890*/  ULDC UR4, c[0x0][0xc] ;  /* 0x0000030000047ab9 */ /* 0x001fe20000000800 */
[----:B------:R-:W-:Y:S01]  /*08a0*/  ULDC UR5, c[0x0][0x10] ;  /* 0x0000040000057ab9 */ /* 0x000fe20000000800 */
[----:B------:R-:W-:Y:S01]  /*08b0*/  ULDC UR6, c[0x0][0x14] ;  /* 0x0000050000067ab9 */ /* 0x000fe20000000800 */
[----:B------:R-:W-:-:S04]  /*08c0*/  UIMAD.WIDE.U32 UR4, UR4, UR5, URZ ;  /* 0x00000005040472a5 */ /* 0x000fc8000f8e003f */
[----:B------:R-:W-:Y:S02]  /*08d0*/  UIMAD.WIDE.U32 UR38, UR4, UR6, URZ ;  /* 0x00000006042672a5 */ /* 0x000fe4000f8e003f */
[----:B------:R-:W-:-:S04]  /*08e0*/  UIMAD UR41, UR5, UR6, URZ ;  /* 0x00000006052972a4 */ /* 0x000fc8000f8e023f */
[----:B------:R-:W-:Y:S01]  /*08f0*/  UIADD3 UR41, UR39, UR41, URZ ;  /* 0x0000002927297290 */ /* 0x000fe2000fffe03f */
[----:B-1----:R-:W-:-:S04]  /*0900*/  @P1 IMAD.WIDE.U32 R16, R17, UR8, R4 ;  /* 0x0000000811101c25 */ /* 0x002fc8000f8e0004 */
[----:B------:R-:W-:Y:S02]  /*0910*/  @P1 IMAD.IADD R17, R17, 0x1, R15 ;  /* 0x0000000111111824 */ /* 0x000fe400078e020f */
[----:B--2---:R-:W-:-:S04]  /*0920*/  @!P1 IMAD.WIDE.U32 R10, R4, R13, R10 ;  /* 0x0000000d040a9225 */ /* 0x004fc800078e000a */
[----:B------:R-:W-:Y:S02]  /*0930*/  @!P1 IMAD.MOV.U32 R16, RZ, RZ, R10 ;  /* 0x000000ffff109224 */ /* 0x000fe400078e000a */
[----:B------:R-:W-:Y:S01]  /*0940*/  @!P1 IMAD.MOV.U32 R17, RZ, RZ, R11 ;  /* 0x000000ffff119224 */ /* 0x000fe200078e000b */
[----:B------:R-:W-:Y:S06]  /*0950*/  @!P2 BRA `(.L_x_5) ;  /* 0x00000000000ca947 */ /* 0x000fec0003800000 */
[----:B------:R-:W-:Y:S01]  /*0960*/  UCGABAR_WAIT ;  /* 0x0000000000007dc7 */ /* 0x000fe20008000000 */
[----:B------:R-:W-:Y:S01]  /*0970*/  CCTL.IVALL ;  /* 0x00000000ff00798f */ /* 0x000fe20002000000 */
[----:B------:R-:W-:Y:S05]  /*0980*/  BRA `(.L_x_6) ;  /* 0x0000000000047947 */ /* 0x000fea0003800000 */
.L_x_5:
[----:B------:R-:W-:Y:S06]  /*0990*/  BAR.SYNC.DEFER_BLOCKING 0x0 ;  /* 0x0000000000007b1d */ /* 0x000fec0000010000 */
.L_x_6:
[----:B------:R-:W-:Y:S05]  /*09a0*/  @!P3 BRA `(.L_x_7) ;  /* 0x000000700020b947 */ /* 0x000fea0003800000 */
[----:B------:R-:W-:-:S13]  /*09b0*/  ISETP.GT.U32.AND P0, PT, R8, 0x1, PT ;  /* 0x000000010800780c */ /* 0x000fda0003f04070 */
[----:B------:R-:W-:Y:S05]  /*09c0*/  @P0 EXIT ;  /* 0x000000000000094d */ /* 0x000fea0003800000 */
[----:B------:R-:W-:Y:S01]  /*09d0*/  ULDC.64 UR4, c[0x0][0x650] ;  /* 0x0001940000047ab9 */ /* 0x000fe20000000a00 */
[----:B------:R-:W-:Y:S01]  /*09e0*/  PRMT R3, RZ, 0x7610, R3 ;  /* 0x00007610ff037816 */ /* 0x000fe20000000003 */
[----:B------:R-:W-:Y:S01]  /*09f0*/  IMAD.MOV.U32 R113, RZ, RZ, -0x1 ;  /* 0xffffffffff717424 */ /* 0x000fe200078e00ff */
[----:B------:R-:W-:Y:S01]  /*0a00*/  ISETP.GE.U32.AND P0, PT, R16, UR4, PT ;  /* 0x0000000410007c0c */ /* 0x000fe2000bf06070 */
[----:B------:R-:W-:Y:S02]  /*0a10*/  IMAD.MOV.U32 R103, RZ, RZ, -0x1 ;  /* 0xffffffffff677424 */ /* 0x000fe400078e00ff */
[----:B------:R-:W-:Y:S01]  /*0a20*/  IMAD.MOV.U32 R23, RZ, RZ, -0x1 ;  /* 0xffffffffff177424 */ /* 0x000fe200078e00ff */
[----:B------:R-:W-:-:S13]  /*0a30*/  ISETP.GE.U32.AND.EX P0, PT, R17, UR5, PT, P0 ;  /* 0x0000000511007c0c */ /* 0x000fda000bf06100 */
[----:B------:R-:W-:Y:S05]  /*0a40*/  @P0 BRA `(.L_x_8) ;  /* 0x00000004002c0947 */ /* 0x000fea0003800000 */
[----:B------:R-:W0:Y:S01]  /*0a50*/  LDC.64 R26, c[0x0][0x628] ;  /* 0x00018a00ff1a7b82 */ /* 0x000e220000000a00 */
[----:B------:R-:W-:Y:S02]  /*0a60*/  IMAD.MOV.U32 R10, RZ, RZ, R16 ;  /* 0x000000ffff0a7224 */ /* 0x000fe400078e0010 */
[----:B------:R-:W-:-:S05]  /*0a70*/  IMAD.MOV.U32 R11, RZ, RZ, R17 ;  /* 0x000000ffff0b7224 */ /* 0x000fca00078e0011 */
[----:B------:R-:W1:Y:S08]  /*0a80*/  LDC R8, c[0x0][0x630] ;  /* 0x00018c00ff087b82 */ /* 0x000e700000000800 */
[----:B------:R-:W2:Y:S01]  /*0a90*/  LDC.64 R28, c[0x0][0x620] ;  /* 0x00018800ff1c7b82 */ /* 0x000ea20000000a00 */
[----:B0-----:R-:W-:-:S04]  /*0aa0*/  ISETP.NE.U32.AND P0, PT, R26, RZ, PT ;  /* 0x000000ff1a00720c */ /* 0x001fc80003f05070 */
[----:B------:R-:W-:-:S13]  /*0ab0*/  ISETP.NE.AND.EX P0, PT, R27, RZ, PT, P0 ;  /* 0x000000ff1b00720c */ /* 0x000fda0003f05300 */
[----:B-12---:R-:W-:Y:S05]  /*0ac0*/  @!P0 BRA `(.L_x_9) ;  /* 0x0000000000288947 */ /* 0x006fea0003800000 */
[----:B------:R-:W0:Y:S02]  /*0ad0*/  LDC R3, c[0x0][0x634] ;  /* 0x00018d00ff037b82 */ /* 0x000e240000000800 */
[----:B0-----:R-:W-:-:S05]  /*0ae0*/  IADD3 R3, P0, R16, R3, RZ ;  /* 0x0000000310037210 */ /* 0x001fca0007f1e0ff */
[----:B------:R-:W-:-:S04]  /*0af0*/  IMAD.X R21, RZ, RZ, R17, P0 ;  /* 0x000000ffff157224 */ /* 0x000fc800000e0611 */
[----:B------:R-:W-:-:S04]  /*0b00*/  IMAD.WIDE.U32 R10, R21, R26, RZ ;  /* 0x0000001a150a7225 */ /* 0x000fc800078e00ff */
[----:B------:R-:W-:-:S04]  /*0b10*/  IMAD.WIDE.U32 R12, P0, R3, R27, R10 ;  /* 0x0000001b030c7225 */ /* 0x000fc8000780000a */
[----:B------:R-:W-:-:S04]  /*0b20*/  IMAD.WIDE.U32 R10, R3, R26, RZ ;  /* 0x0000001a030a7225 */ /* 0x000fc800078e00ff */
[----:B------:R-:W-:Y:S01]  /*0b30*/  IMAD.X R15, RZ, RZ, RZ, P0 ;  /* 0x000000ffff0f7224 */ /* 0x000fe200000e06ff */
[----:B------:R-:W-:Y:S01]  /*0b40*/  IADD3 RZ, P0, R11, R12, RZ ;  /* 0x0000000c0bff7210 */ /* 0x000fe20007f1e0ff */
[----:B------:R-:W-:-:S04]  /*0b50*/  IMAD.MOV.U32 R14, RZ, RZ, R13 ;  /* 0x000000ffff0e7224 */ /* 0x000fc800078e000d */
[----:B------:R-:W-:-:S08]  /*0b60*/  IMAD.WIDE.U32.X R10, R21, R27, R14, P0 ;  /* 0x0000001b150a7225 */ /* 0x000fd000000e040e */
.L_x_9:
[----:B------:R-:W0:Y:S01]  /*0b70*/  LDC.64 R32, c[0x0][0x640] ;  /* 0x00019000ff207b82 */ /* 0x000e220000000a00 */
[--C-:B------:R-:W-:Y:S01]  /*0b80*/  SHF.R.U64 R27, R10, R8, R11.reuse ;  /* 0x000000080a1b7219 */ /* 0x100fe2000000120b */
[----:B------:R-:W-:Y:S01]  /*0b90*/  IMAD R31, R9, R24, R4 ;  /* 0x00000018091f7224 */ /* 0x000fe200078e0204 */
[----:B------:R-:W-:Y:S01]  /*0ba0*/  SHF.R.U32.HI R3, RZ, R8, R11 ;  /* 0x00000008ff037219 */ /* 0x000fe2000001160b */
[----:B------:R-:W-:Y:S01]  /*0bb0*/  IMAD.MOV.U32 R23, RZ, RZ, 0x1 ;  /* 0x00000001ff177424 */ /* 0x000fe200078e00ff */
[----:B------:R-:W-:-:S03]  /*0bc0*/  IADD3 R5, P0, RZ, -R27, RZ ;  /* 0x8000001bff057210 */ /* 0x000fc60007f1e0ff */
[----:B------:R-:W1:Y:S02]  /*0bd0*/  LDC R12, c[0x0][0x618] ;  /* 0x00018600ff0c7b82 */ /* 0x000e640000000800 */
[----:B------:R-:W-:Y:S02]  /*0be0*/  IMAD.X R3, RZ, RZ, ~R3, P0 ;  /* 0x000000ffff037224 */ /* 0x000fe400000e0e03 */
[----:B------:R-:W-:-:S04]  /*0bf0*/  IMAD.WIDE.U32 R10, R5, R28, R16 ;  /* 0x0000001c050a7225 */ /* 0x000fc800078e0010 */
[----:B------:R-:W2:Y:S01]  /*0c00*/  LDC R20, c[0x0][0x608] ;  /* 0x00018200ff147b82 */ /* 0x000ea20000000800 */
[----:B------:R-:W-:Y:S02]  /*0c10*/  IMAD R8, R3, R28, RZ ;  /* 0x0000001c03087224 */ /* 0x000fe400078e02ff */
[----:B------:R-:W-:Y:S02]  /*0c20*/  IMAD.MOV.U32 R3, RZ, RZ, -0x1 ;  /* 0xffffffffff037424 */ /* 0x000fe400078e00ff */
[----:B------:R-:W-:-:S03]  /*0c30*/  IMAD R5, R5, R29, R8 ;  /* 0x0000001d05057224 */ /* 0x000fc600078e0208 */
[----:B------:R-:W3:Y:S01]  /*0c40*/  LDC R30, c[0x0][0x658] ;  /* 0x00019600ff1e7b82 */ /* 0x000ee20000000800 */
[----:B------:R-:W-:Y:S01]  /*0c50*/  IMAD.IADD R5, R11, 0x1, R5 ;  /* 0x000000010b057824 */ /* 0x000fe200078e0205 */
[----:B0-----:R-:W-:-:S04]  /*0c60*/  ISETP.NE.U32.AND P0, PT, R32, RZ, PT ;  /* 0x000000ff2000720c */ /* 0x001fc80003f05070 */
[----:B------:R-:W-:Y:S02]  /*0c70*/  ISETP.NE.AND.EX P0, PT, R33, RZ, PT, P0 ;  /* 0x000000ff2100720c */ /* 0x000fe40003f05300 */
[----:B------:R-:W0:Y:S01]  /*0c80*/  LDC R26, c[0x0][0x600] ;  /* 0x00018000ff1a7b82 */ /* 0x000e220000000800 */
[-CC-:B-1----:R-:W-:Y:S02]  /*0c90*/  SHF.R.U64 R14, R10, R12.reuse, R5.reuse ;  /* 0x0000000c0a0e7219 */ /* 0x182fe40000001205 */
[----:B------:R-:W-:-:S05]  /*0ca0*/  SHF.R.U32.HI R5, RZ, R12, R5 ;  /* 0x0000000cff057219 */ /* 0x000fca0000011605 */
[----:B------:R-:W1:Y:S01]  /*0cb0*/  LDC R15, c[0x0][0x648] ;  /* 0x00019200ff0f7b82 */ /* 0x000e620000000800 */
[-CC-:B--2---:R-:W-:Y:S02]  /*0cc0*/  SHF.R.U64 R29, R14, R20.reuse, R5.reuse ;  /* 0x000000140e1d7219 */ /* 0x184fe40000001205 */
[----:B------:R-:W-:-:S05]  /*0cd0*/  SHF.R.U32.HI R5, RZ, R20, R5 ;  /* 0x00000014ff057219 */ /* 0x000fca0000011605 */
[----:B------:R-:W2:Y:S01]  /*0ce0*/  LDC R21, c[0x0][0x638] ;  /* 0x00018e00ff157b82 */ /* 0x000ea20000000800 */
[-CC-:B---3--:R-:W-:Y:S02]  /*0cf0*/  SHF.R.U64 R20, R29, R30.reuse, R5.reuse ;  /* 0x0000001e1d147219 */ /* 0x188fe40000001205 */
[-C--:B------:R-:W-:Y:S02]  /*0d00*/  SHF.L.U32 R3, R3, R30.reuse, RZ ;  /* 0x0000001e03037219 */ /* 0x080fe400000006ff */
[----:B------:R-:W-:Y:S01]  /*0d10*/  SHF.R.U32.HI R5, RZ, R30, R5 ;  /* 0x0000001eff057219 */ /* 0x000fe20000011605 */
[----:B------:R-:W-:Y:S01]  /*0d20*/  IMAD.MOV.U32 R4, RZ, RZ, R20 ;  /* 0x000000ffff047224 */ /* 0x000fe200078e0014 */
[----:B------:R-:W-:Y:S01]  /*0d30*/  LOP3.LUT R12, RZ, R3, RZ, 0x33, !PT ;  /* 0x00000003ff0c7212 */ /* 0x000fe200078e33ff */
[----:B------:R-:W3:Y:S01]  /*0d40*/  LDC R25, c[0x0][0x610] ;  /* 0x00018400ff197b82 */ /* 0x000ee20000000800 */
[----:B------:R-:W-:Y:S05]  /*0d50*/  @!P0 BRA `(.L_x_10) ;  /* 0x0000000000288947 */ /* 0x000fea0003800000 */
[----:B------:R-:W4:Y:S02]  /*0d60*/  LDC R3, c[0x0][0x64c] ;  /* 0x00019300ff037b82 */ /* 0x000f240000000800 */
[----:B----4-:R-:W-:-:S05]  /*0d70*/  IADD3 R3, P0, R20, R3, RZ ;  /* 0x0000000314037210 */ /* 0x010fca0007f1e0ff */
        /* <DEDUP_REMOVED lines=8> */
.L_x_10:
[----:B-1----:R-:W-:Y:S01]  /*0e00*/  SHF.R.U64 R4, R4, R15, R5 ;  /* 0x0000000f04047219 */ /* 0x002fe20000001205 */
[----:B0-----:R-:W-:Y:S01]  /*0e10*/  VIADD R5, R26, 0xffffffff ;  /* 0xffffffff1a057836 */ /* 0x001fe20000000000 */
[----:B------:R-:W-:Y:S01]  /*0e20*/  SHF.L.U32 R3, R23, R30, RZ ;  /* 0x0000001e17037219 */ /* 0x000fe200000006ff */
[----:B------:R-:W-:Y:S01]  /*0e30*/  IMAD.MOV.U32 R23, RZ, RZ, R27 ;  /* 0x000000ffff177224 */ /* 0x000fe200078e001b */
[----:B------:R-:W-:Y:S01]  /*0e40*/  LOP3.LUT R12, R29, R12, RZ, 0xc0, !PT ;  /* 0x0000000c1d0c7212 */ /* 0x000fe200078ec0ff */
[----:B------:R-:W-:Y:S01]  /*0e50*/  IMAD.MOV R8, RZ, RZ, -R4 ;  /* 0x000000ffff087224 */ /* 0x000fe200078e0a04 */
[----:B------:R-:W-:Y:S02]  /*0e60*/  SEL R6, R6, R31, !P1 ;  /* 0x0000001f06067207 */ /* 0x000fe40004800000 */
[----:B------:R-:W-:Y:S01]  /*0e70*/  LOP3.LUT R5, R14, R5, RZ, 0xc0, !PT ;  /* 0x000000050e057212 */ /* 0x000fe200078ec0ff */
[----:B------:R-:W-:Y:S02]  /*0e80*/  IMAD R9, R3, R4, R12 ;  /* 0x0000000403097224 */ /* 0x000fe400078e020c */
[----:B--2---:R-:W-:-:S02]  /*0e90*/  IMAD R3, R8, R21, R20 ;  /* 0x0000001508037224 */ /* 0x004fc400078e0214 */
[----:B---3--:R-:W-:Y:S02]  /*0ea0*/  IMAD R6, R9, R25, R6 ;  /* 0x0000001909067224 */ /* 0x008fe400078e0206 */
[----:B------:R-:W-:Y:S02]  /*0eb0*/  IMAD R113, R3, R26, R5 ;  /* 0x0000001a03717224 */ /* 0x000fe400078e0205 */
[----:B------:R-:W-:-:S03]  /*0ec0*/  IMAD.MOV.U32 R4, RZ, RZ, 0x1 ;  /* 0x00000001ff047424 */ /* 0x000fc600078e00ff */
[----:B------:R-:W-:Y:S02]  /*0ed0*/  SEL R103, R113, R6, !P1 ;  /* 0x0000000671677207 */ /* 0x000fe40004800000 */
[----:B------:R-:W-:Y:S02]  /*0ee0*/  PRMT R3, R4, 0x7610, R3 ;  /* 0x0000761004037816 */ /* 0x000fe40000000003 */
[----:B------:R-:W-:-:S07]  /*0ef0*/  SEL R113, R6, R113, !P1 ;  /* 0x0000007106717207 */ /* 0x000fce0004800000 */
.L_x_8:
[----:B------:R-:W-:-:S08]  /*0f00*/  NOP ;  /* 0x0000000000007918 */ /* 0x000fd00000000000 */
[----:B------:R-:W0:Y:S02]  /*0f10*/  USETMAXREG.TRY_ALLOC.CTAPOOL UP0, 0xe8 ;  /* 0x000000e8000079c8 */ /* 0x000e240008000600 */
[----:B0-----:R-:W-:-:S13]  /*0f20*/  PLOP3.LUT P0, PT, PT, PT, UP0, 0x80, 0x0 ;  /* 0x000000000000781c */ /* 0x001fda0003f0f008 */
[----:B------:R-:W-:Y:S05]  /*0f30*/  @!P0 BRA `(.L_x_8) ;  /* 0xfffffffc00f08947 */ /* 0x000fea000383ffff */
[----:B------:R-:W-:Y:S01]  /*0f40*/  ULDC.64 UR4, c[0x0][0x598] ;  /* 0x0001660000047ab9 */ /* 0x000fe20000000a00 */
[----:B------:R-:W-:Y:S01]  /*0f50*/  ULDC.64 UR36, c[0x0][0x208] ;  /* 0x0000820000247ab9 */ /* 0x000fe20000000a00 */
[----:B------:R-:W-:-:S04]  /*0f60*/  ISETP.NE.U32.AND P0, PT, RZ, UR4, PT ;  /* 0x00000004ff007c0c */ /* 0x000fc8000bf05070 */
[----:B------:R-:W-:-:S13]  /*0f70*/  ISETP.NE.AND.EX P0, PT, RZ, UR5, PT, P0 ;  /* 0x00000005ff007c0c */ /* 0x000fda000bf05300 */
[----:B------:R-:W-:Y:S05]  /*0f80*/  @!P0 BRA `(.L_x_11) ;  /* 0x00000000001c8947 */ /* 0x000fea0003800000 */
[----:B------:R-:W0:Y:S02]  /*0f90*/  LDC.64 R4, c[0x0][0x598] ;  /* 0x00016600ff047b82 */ /* 0x000e240000000a00 */
[----:B0-----:R-:W2:Y:S02]  /*0fa0*/  LDG.E.64 R4, desc[UR36][R4.64] ;  /* 0x0000002404047981 */ /* 0x001ea4000c1e1b00 */
[----:B--2---:R-:W-:-:S04]  /*0fb0*/  ISETP.NE.U32.AND P0, PT, R4, RZ, PT ;  /* 0x000000ff0400720c */ /* 0x004fc80003f05070 */
[----:B------:R-:W-:-:S13]  /*0fc0*/  ISETP.NE.AND.EX P0, PT, R5, RZ, PT, P0 ;  /* 0x000000ff0500720c */ /* 0x000fda0003f05300 */
[----:B------:R-:W-:Y:S05]  /*0fd0*/  @!P0 BRA `(.L_x_11) ;  /* 0x0000000000088947 */ /* 0x000fea0003800000 */
[----:B------:R0:W5:Y:S01]  /*0fe0*/  LD.E R90, desc[UR36][R4.64] ;  /* 0x00000024045a7980 */ /* 0x000162000c101900 */
[----:B------:R-:W-:Y:S05]  /*0ff0*/  BRA `(.L_x_12) ;  /* 0x0000000000247947 */ /* 0x000fea0003800000 */
.L_x_11:
[----:B------:R-:W-:Y:S02]  /*1000*/  ULDC.64 UR4, c[0x0][0x588] ;  /* 0x0001620000047ab9 */ /* 0x000fe40000000a00 */
[----:B------:R-:W-:-:S04]  /*1010*/  ISETP.NE.U32.AND P0, PT, RZ, UR4, PT ;  /* 0x00000004ff007c0c */ /* 0x000fc8000bf05070 */
[----:B------:R-:W-:-:S13]  /*1020*/  ISETP.NE.AND.EX P0, PT, RZ, UR5, PT, P0 ;  /* 0x00000005ff007c0c */ /* 0x000fda000bf05300 */
[----:B------:R-:W-:Y:S05]  /*1030*/  @!P0 BRA `(.L_x_13) ;  /* 0x00000000000c8947 */ /* 0x000fea0003800000 */
[----:B------:R-:W0:Y:S02]  /*1040*/  LDC.64 R90, c[0x0][0x588] ;  /* 0x00016200ff5a7b82 */ /* 0x000e240000000a00 */
[----:B0-----:R1:W5:Y:S01]  /*1050*/  LDG.E R90, desc[UR36][R90.64] ;  /* 0x000000245a5a7981 */ /* 0x001362000c1e1900 */
[----:B------:R-:W-:Y:S05]  /*1060*/  BRA `(.L_x_12) ;  /* 0x0000000000087947 */ /* 0x000fea0003800000 */
.L_x_13:
[----:B------:R-:W-:Y:S02]  /*1070*/  ULDC UR4, c[0x0][0x580] ;  /* 0x0001600000047ab9 */ /* 0x000fe40000000800 */
[----:B------:R-:W-:-:S07]  /*1080*/  IMAD.U32 R90, RZ, RZ, UR4 ;  /* 0x00000004ff5a7e24 */ /* 0x000fce000f8e00ff */
.L_x_12:
[----:B------:R-:W-:Y:S02]  /*1090*/  ULDC.64 UR4, c[0x0][0x5a0] ;  /* 0x0001680000047ab9 */ /* 0x000fe40000000a00 */
[----:B------:R-:W-:-:S04]  /*10a0*/  ISETP.NE.U32.AND P0, PT, RZ, UR4, PT ;  /* 0x00000004ff007c0c */ /* 0x000fc8000bf05070 */
[----:B------:R-:W-:-:S13]  /*10b0*/  ISETP.NE.AND.EX P0, PT, RZ, UR5, PT, P0 ;  /* 0x00000005ff007c0c */ /* 0x000fda000bf05300 */
[----:B------:R-:W-:Y:S05]  /*10c0*/  @!P0 BRA `(.L_x_14) ;  /* 0x00000000001c8947 */ /* 0x000fea0003800000 */
[----:B0-----:R-:W0:Y:S02]  /*10d0*/  LDC.64 R4, c[0x0][0x5a0] ;  /* 0x00016800ff047b82 */ /* 0x001e240000000a00 */
[----:B0-----:R-:W2:Y:S02]  /*10e0*/  LDG.E.64 R4, desc[UR36][R4.64] ;  /* 0x0000002404047981 */ /* 0x001ea4000c1e1b00 */
[----:B--2---:R-:W-:-:S04]  /*10f0*/  ISETP.NE.U32.AND P0, PT, R4, RZ, PT ;  /* 0x000000ff0400720c */ /* 0x004fc80003f05070 */
[----:B------:R-:W-:-:S13]  /*1100*/  ISETP.NE.AND.EX P0, PT, R5, RZ, PT, P0 ;  /* 0x000000ff0500720c */ /* 0x000fda0003f05300 */
[----:B------:R-:W-:Y:S05]  /*1110*/  @!P0 BRA `(.L_x_14) ;  /* 0x0000000000088947 */ /* 0x000fea0003800000 */
[----:B-1----:R0:W5:Y:S01]  /*1120*/  LD.E R91, desc[UR36][R4.64] ;  /* 0x00000024045b7980 */ /* 0x002162000c101900 */
[----:B------:R-:W-:Y:S05]  /*1130*/  BRA `(.L_x_15) ;  /* 0x0000000000247947 */ /* 0x000fea0003800000 */
.L_x_14:
[----:B------:R-:W-:Y:S02]  /*1140*/  ULDC.64 UR4, c[0x0][0x590] ;  /* 0x0001640000047ab9 */ /* 0x000fe40000000a00 */
[----:B------:R-:W-:-:S04]  /*1150*/  ISETP.NE.U32.AND P0, PT, RZ, UR4, PT ;  /* 0x00000004ff007c0c */ /* 0x000fc8000bf05070 */
[----:B------:R-:W-:-:S13]  /*1160*/  ISETP.NE.AND.EX P0, PT, RZ, UR5, PT, P0 ;  /* 0x00000005ff007c0c */ /* 0x000fda000bf05300 */
[----:B------:R-:W-:Y:S05]  /*1170*/  @!P0 BRA `(.L_x_16) ;  /* 0x00000000000c8947 */ /* 0x000fea0003800000 */
[----:B0-----:R-:W1:Y:S02]  /*1180*/  LDC.64 R4, c[0x0][0x590] ;  /* 0x00016400ff047b82 */ /* 0x001e640000000a00 */
[----:B-1----:R1:W5:Y:S01]  /*1190*/  LDG.E R91, desc[UR36][R4.64] ;  /* 0x00000024045b7981 */ /* 0x002362000c1e1900 */
[----:B------:R-:W-:Y:S05]  /*11a0*/  BRA `(.L_x_15) ;  /* 0x0000000000087947 */ /* 0x000fea0003800000 */
.L_x_16:
[----:B------:R-:W-:Y:S02]  /*11b0*/  ULDC UR4, c[0x0][0x584] ;  /* 0x0001610000047ab9 */ /* 0x000fe40000000800 */
[----:B-1----:R-:W-:-:S07]  /*11c0*/  IMAD.U32 R91, RZ, RZ, UR4 ;  /* 0x00000004ff5b7e24 */ /* 0x002fce000f8e00ff */
.L_x_15:
[----:B------:R-:W-:-:S13]  /*11d0*/  LOP3.LUT P0, RZ, R3, 0xff, RZ, 0xc0, !PT ;  /* 0x000000ff03ff7812 */ /* 0x000fda000780c0ff */
[----:B------:R-:W-:Y:S05]  /*11e0*/  @!P0 EXIT ;  /* 0x000000000000894d */ /* 0x000fea0003800000 */
[----:B------:R-:W2:Y:S01]  /*11f0*/  LDC R96, c[0x0][0x658] ;  /* 0x00019600ff607b82 */ /* 0x000ea20000000800 */
[----:B------:R-:W-:Y:S01]  /*1200*/  ULDC.64 UR6, c[0x0][0x288] ;  /* 0x0000a20000067ab9 */ /* 0x000fe20000000a00 */
[----:B------:R-:W-:Y:S01]  /*1210*/  LOP3.LUT R7, R7, 0x1, RZ, 0xc0, !PT ;  /* 0x0000000107077812 */ /* 0x000fe200078ec0ff */
[----:B------:R-:W-:Y:S01]  /*1220*/  UIADD3 UR4, UR7, 0x3f, URZ ;  /* 0x0000003f07047890 */ /* 0x000fe2000fffe03f */
[----:B------:R-:W-:Y:S01]  /*1230*/  SHF.R.U32.HI R3, RZ, 0x2, R98 ;  /* 0x00000002ff037819 */ /* 0x000fe20000011662 */
[----:B01----:R-:W-:Y:S01]  /*1240*/  IMAD.U32 R4, RZ, RZ, UR6 ;  /* 0x00000006ff047e24 */ /* 0x003fe2000f8e00ff */
[----:B------:R-:W-:Y:S01]  /*1250*/  SHF.R.U32.HI R0, RZ, 0x1, R0 ;  /* 0x00000001ff007819 */ /* 0x000fe20000011600 */
[----:B------:R-:W-:Y:S01]  /*1260*/  USHF.R.S32.HI UR5, URZ, 0x1f, UR4 ;  /* 0x0000001f3f057899 */ /* 0x000fe20008011404 */
[----:B------:R-:W0:Y:S01]  /*1270*/  LDC.64 R92, c[0x0][0x5c8] ;  /* 0x00017200ff5c7b82 */ /* 0x000e220000000a00 */
[----:B------:R-:W-:Y:S01]  /*1280*/  LOP3.LUT R97, R98, 0x3, RZ, 0xc0, !PT ;  /* 0x0000000362617812 */ /* 0x000fe200078ec0ff */
[----:B------:R-:W-:Y:S01]  /*1290*/  IMAD.SHL.U32 R88, R7, 0x40, RZ ;  /* 0x0000004007587824 */ /* 0x000fe200078e00ff */
[----:B------:R-:W-:Y:S01]  /*12a0*/  LOP3.LUT R3, R3, 0x7, RZ, 0xc0, !PT ;  /* 0x0000000703037812 */ /* 0x000fe200078ec0ff */
[----:B------:R-:W-:Y:S01]  /*12b0*/  ULEA.HI UR5, UR5, UR4, URZ, 0x6 ;  /* 0x0000000405057291 */ /* 0x000fe2000f8f303f */
[----:B------:R-:W-:Y:S01]  /*12c0*/  LOP3.LUT R0, R0, 0x30, RZ, 0xc0, !PT ;  /* 0x0000003000007812 */ /* 0x000fe200078ec0ff */
[----:B------:R-:W-:Y:S01]  /*12d0*/  IMAD R97, R97, -0x2, R4 ;  /* 0xfffffffe61617824 */ /* 0x000fe200078e0204 */
[--C-:B------:R-:W-:Y:S01]  /*12e0*/  LOP3.LUT R88, R88, 0x40, R3.reuse, 0xe2, !PT ;  /* 0x0000004058587812 */ /* 0x100fe200078ee203 */
[----:B------:R-:W1:Y:S01]  /*12f0*/  LDC R100, c[0x0][0x600] ;  /* 0x00018000ff647b82 */ /* 0x000e620000000800 */
[----:B------:R-:W-:Y:S01]  /*1300*/  IADD3 R4, RZ, -R0, -R3 ;  /* 0x80000000ff047210 */ /* 0x000fe20007ffe803 */
[----:B------:R-:W-:Y:S01]  /*1310*/  IMAD.MOV.U32 R3, RZ, RZ, -0x1 ;  /* 0xffffffffff037424 */ /* 0x000fe200078e00ff */
[----:B------:R-:W-:Y:S01]  /*1320*/  USHF.R.S32.HI UR43, URZ, 0x6, UR5 ;  /* 0x000000063f2b7899 */ /* 0x000fe20008011405 */
[----:B------:R-:W-:Y:S01]  /*1330*/  IMAD.MOV.U32 R5, RZ, RZ, 0x1 ;  /* 0x00000001ff057424 */ /* 0x000fe200078e00ff */
[----:B------:R-:W-:Y:S01]  /*1340*/  LOP3.LUT R99, R98, 0x80, RZ, 0xc0, !PT ;  /* 0x0000008062637812 */ /* 0x000fe200078ec0ff */
[----:B------:R-:W-:Y:S01]  /*1350*/  IMAD R4, R7, -0x40, R4 ;  /* 0xffffffc007047824 */ /* 0x000fe200078e0204 */
[----:B------:R-:W-:Y:S01]  /*1360*/  UISETP.LT.AND UP0, UPT, UR43, 0x1, UPT ;  /* 0x000000012b00788c */ /* 0x000fe2000bf01270 */
[----:B--2---:R-:W-:Y:S01]  /*1370*/  SHF.L.U32 R3, R3, R96, RZ ;  /* 0x0000006003037219 */ /* 0x004fe200000006ff */
[----:B------:R-:W-:Y:S01]  /*1380*/  ULDC UR4, c[0x0][0x284] ;  /* 0x0000a10000047ab9 */ /* 0x000fe20000000800 */
[----:B------:R-:W-:Y:S01]  /*1390*/  LOP3.LUT R88, R88, R0, RZ, 0xfc, !PT ;  /* 0x0000000058587212 */ /* 0x000fe200078efcff */
[----:B------:R-:W-:Y:S01]  /*13a0*/  USEL UR44, UR43, 0x1, UP0 ;  /* 0x000000012b2c7887 */ /* 0x000fe20008000000 */
[----:B------:R-:W-:Y:S01]  /*13b0*/  SHF.L.U32 R96, R5, R96, RZ ;  /* 0x0000006005607219 */ /* 0x000fe200000006ff */
[----:B------:R-:W-:Y:S01]  /*13c0*/  IMAD.SHL.U32 R98, R98, 0x2, RZ ;  /* 0x0000000262627824 */ /* 0x000fe200078e00ff */
[----:B------:R-:W-:Y:S01]  /*13d0*/  LOP3.LUT R118, R18, 0x1, RZ, 0xfc, !PT ;  /* 0x0000000112767812 */ /* 0x000fe200078efcff */
[----:B------:R-:W-:Y:S01]  /*13e0*/  VIADD R102, R4, UR4 ;  /* 0x0000000404667c36 */ /* 0x000fe20008000000 */
[C-C-:B0-----:R-:W-:Y:S01]  /*13f0*/  SHF.L.U64.HI R94, R92.reuse, 0x7, R93.reuse ;  /* 0x000000075c5e7819 */ /* 0x141fe2000001025d */
[----:B------:R-:W-:Y:S01]  /*1400*/  IMAD.MOV.U32 R89, RZ, RZ, RZ ;  /* 0x000000ffff597224 */ /* 0x000fe200078e00ff */
[C---:B------:R-:W-:Y:S01]  /*1410*/  SHF.L.U64.HI R95, R92.reuse, 0x3, R93 ;  /* 0x000000035c5f7819 */ /* 0x040fe2000001025d */
[C---:B------:R-:W-:Y:S01]  /*1420*/  IMAD.SHL.U32 R93, R92.reuse, 0x80, RZ ;  /* 0x000000805c5d7824 */ /* 0x040fe200078e00ff */
[----:B------:R-:W-:Y:S01]  /*1430*/  SHF.R.U32.HI R99, RZ, 0x7, R99 ;  /* 0x00000007ff637819 */ /* 0x000fe20000011663 */
[----:B------:R-:W-:Y:S01]  /*1440*/  IMAD.SHL.U32 R92, R92, 0x8, RZ ;  /* 0x000000085c5c7824 */ /* 0x000fe200078e00ff */
[----:B------:R-:W-:Y:S01]  /*1450*/  LOP3.LUT R101, RZ, R3, RZ, 0x33, !PT ;  /* 0x00000003ff657212 */ /* 0x000fe200078e33ff */
[----:B------:R-:W-:Y:S01]  /*1460*/  UIADD3 UR44, UR43, -UR44, URZ ;  /* 0x8000002c2b2c7290 */ /* 0x000fe2000fffe03f */
[----:B-1----:R-:W-:Y:S01]  /*1470*/  VIADD R100, R100, 0xffffffff ;  /* 0xffffffff64647836 */ /* 0x002fe20000000000 */
[----:B------:R-:W-:Y:S01]  /*1480*/  UMOV UR40, URZ ;  /* 0x0000003f00287c82 */ /* 0x000fe20008000000 */
[----:B------:R-:W-:-:S09]  /*1490*/  UMOV UR42, URZ ;  /* 0x0000003f002a7c82 */ /* 0x000fd20008000000 */
.L_x_160:
[----:B0-----:R-:W0:Y:S01]  /*14a0*/  SHFL.IDX PT, R0, R99, RZ, 0x1f ;  /* 0x00001fff63007589 */ /* 0x001e2200000e0000 */
[----:B-1----:R-:W1:Y:S01]  /*14b0*/  S2UR UR7, SR_CgaCtaId ;  /* 0x00000000000779c3 */ /* 0x002e620000008800 */
[----:B------:R-:W-:Y:S01]  /*14c0*/  UMOV UR6, 0x400 ;  /* 0x0000040000067882 */ /* 0x000fe20000000000 */
[----:B0-----:R-:W-:Y:S01]  /*14d0*/  R2UR UR4, R0 ;  /* 0x00000000000472ca */ /* 0x001fe200000e0000 */
[----:B-1----:R-:W-:-:S12]  /*14e0*/  ULEA UR6, UR7, UR6, 0x18 ;  /* 0x0000000607067291 */ /* 0x002fd8000f8ec03f */
[----:B------:R-:W-:-:S04]  /*14f0*/  ULEA.HI UR5, UR4, UR4, URZ, 0x1 ;  /* 0x0000000404057291 */ /* 0x000fc8000f8f083f */
[----:B------:R-:W-:-:S04]  /*1500*/  ULOP3.LUT UR5, UR5, 0x7fffe, URZ, 0xc0, !UPT ;  /* 0x0007fffe05057892 */ /* 0x000fc8000f8ec03f */
[----:B------:R-:W-:-:S03]  /*1510*/  UIADD3 UR5, UR4, -UR5, URZ ;  /* 0x8000000504057290 */ /* 0x000fc6000fffe03f */
[----:B------:R-:W-:Y:S01]  /*1520*/  ULDC UR4, c[0x0][0x28c] ;  /* 0x0000a30000047ab9 */ /* 0x000fe20000000800 */
[----:B------:R-:W-:Y:S01]  /*1530*/  ULEA UR5, UR5, UR6, 0xd ;  /* 0x0000000605057291 */ /* 0x000fe2000f8e683f */
[----:B------:R-:W-:-:S03]  /*1540*/  ISETP.LT.AND P0, PT, RZ, UR4, PT ;  /* 0x00000004ff007c0c */ /* 0x000fc6000bf01270 */
[----:B------:R-:W-:-:S04]  /*1550*/  UIADD3 UR5, UR5, 0x100, URZ ;  /* 0x0000010005057890 */ /* 0x000fc8000fffe03f */
[----:B------:R-:W-:-:S04]  /*1560*/  USHF.R.U32.HI UR5, URZ, 0x4, UR5 ;  /* 0x000000043f057899 */ /* 0x000fc80008011605 */
[----:B------:R-:W-:-:S04]  /*1570*/  ULOP3.LUT UR5, UR5, 0x3fff, URZ, 0xc0, !UPT ;  /* 0x00003fff05057892 */ /* 0x000fc8000f8ec03f */
[----:B------:R-:W-:Y:S01]  /*1580*/  ULOP3.LUT UR45, UR5, 0x10000, URZ, 0xfc, !UPT ;  /* 0x00010000052d7892 */ /* 0x000fe2000f8efc3f */
[----:B--234-:R-:W-:Y:S11]  /*1590*/  @P0 BRA `(.L_x_17) ;  /* 0x0000000000400947 */ /* 0x01cff60003800000 */
[----:B------:R-:W-:Y:S01]  /*15a0*/  MOV R0, 0x0 ;  /* 0x0000000000007802 */ /* 0x000fe20000000f00 */
[----:B------:R-:W-:Y:S01]  /*15b0*/  ULDC.64 UR4, c[0x4][0x68] ;  /* 0x01001a0000047ab9 */ /* 0x000fe20000000a00 */
[----:B------:R-:W-:Y:S01]  /*15c0*/  ULDC.64 UR6, c[0x4][0x8] ;  /* 0x0100020000067ab9 */ /* 0x000fe20000000a00 */
[----:B------:R-:W-:Y:S01]  /*15d0*/  IMAD.U32 R4, RZ, RZ, UR4 ;  /* 0x00000004ff047e24 */ /* 0x000fe2000f8e00ff */
[----:B------:R0:W1:Y:S01]  /*15e0*/  LDC.64 R14, c[0x4][R0] ;  /* 0x01000000000e7b82 */ /* 0x0000620000000a00 */
[----:B------:R-:W-:Y:S01]  /*15f0*/  IMAD.U32 R5, RZ, RZ, UR5 ;  /* 0x00000005ff057e24 */ /* 0x000fe2000f8e00ff */
[----:B------:R-:W-:Y:S01]  /*1600*/  ULDC.64 UR4, c[0x4][0x70] ;  /* 0x01001c0000047ab9 */ /* 0x000fe20000000a00 */
[----:B------:R-:W-:Y:S02]  /*1610*/  IMAD.U32 R10, RZ, RZ, UR6 ;  /* 0x00000006ff0a7e24 */ /* 0x000fe4000f8e00ff */
[----:B------:R-:W-:Y:S02]  /*1620*/  IMAD.U32 R6, RZ, RZ, UR4 ;  /* 0x00000004ff067e24 */ /* 0x000fe4000f8e00ff */
[----:B------:R-:W-:-:S02]  /*1630*/  IMAD.U32 R7, RZ, RZ, UR5 ;  /* 0x00000005ff077e24 */ /* 0x000fc4000f8e00ff */
[----:B------:R-:W-:Y:S02]  /*1640*/  IMAD.U32 R11, RZ, RZ, UR7 ;  /* 0x00000007ff0b7e24 */ /* 0x000fe4000f8e00ff */
[----:B------:R-:W-:Y:S02]  /*1650*/  IMAD.MOV.U32 R8, RZ, RZ, 0x1e1 ;  /* 0x000001e1ff087424 */ /* 0x000fe400078e00ff */
[----:B------:R-:W-:Y:S02]  /*1660*/  IMAD.MOV.U32 R12, RZ, RZ, 0x1 ;  /* 0x00000001ff0c7424 */ /* 0x000fe400078e00ff */
[----:B0-----:R-:W-:-:S07]  /*1670*/  IMAD.MOV.U32 R13, RZ, RZ, RZ ;  /* 0x000000ffff0d7224 */ /* 0x001fce00078e00ff */
[----:B------:R-:W-:-:S07]  /*1680*/  LEPC R20, `(.L_x_17) ;  /* 0x000000001014794e */ /* 0x000fce0000000000 */
[----:B-1---5:R-:W-:Y:S05]  /*1690*/  CALL.ABS.NOINC R14 ;  /* 0x000000000e007343 */ /* 0x022fea0003c00000 */
.L_x_17:
[----:B------:R-:W-:-:S13]  /*16a0*/  ISETP.NE.AND P0, PT, R118, 0x3, PT ;  /* 0x000000037600780c */ /* 0x000fda0003f05270 */
[----:B------:R-:W-:Y:S05]  /*16b0*/  @!P0 BRA `(.L_x_18) ;  /* 0x0000000000048947 */ /* 0x000fea0003800000 */
[----:B------:R-:W-:Y:S01]  /*16c0*/  BPT.TRAP 0x1 ;  /* 0x000000040000795c */ /* 0x000fe20000300000 */
.L_x_18:
[----:B------:R-:W0:Y:S01]  /*16d0*/  S2UR UR5, SR_CgaCtaId ;  /* 0x00000000000579c3 */ /* 0x000e220000008800 */
[----:B------:R-:W-:Y:S01]  /*16e0*/  UMOV UR4, 0x400 ;  /* 0x0000040000047882 */ /* 0x000fe20000000000 */
[----:B------:R-:W-:Y:S02]  /*16f0*/  IMAD.U32 R0, RZ, RZ, UR40 ;  /* 0x00000028ff007e24 */ /* 0x000fe4000f8e00ff */
[----:B------:R-:W-:-:S03]  /*1700*/  IMAD.U32 R3, RZ, RZ, UR42 ;  /* 0x0000002aff037e24 */ /* 0x000fc6000f8e00ff */
[----:B------:R-:W-:Y:S01]  /*1710*/  SHF.L.U32 R0, R0, 0x1f, RZ ;  /* 0x0000001f00007819 */ /* 0x000fe200000006ff */
[----:B0-----:R-:W-:-:S06]  /*1720*/  ULEA UR4, UR5, UR4, 0x18 ;  /* 0x0000000405047291 */ /* 0x001fcc000f8ec03f */
[----:B------:R-:W-:-:S04]  /*1730*/  IMAD.U32 R6, RZ, RZ, UR4 ;  /* 0x00000004ff067e24 */ /* 0x000fc8000f8e00ff */
[----:B------:R-:W-:-:S04]  /*1740*/  IMAD R3, R3, 0x8, R6 ;  /* 0x0000000803037824 */ /* 0x000fc800078e0206 */
[----:B------:R0:W1:Y:S01]  /*1750*/  SYNCS.PHASECHK.TRANS64.TRYWAIT P1, [R3+URZ], R0 ;  /* 0x00000000030075a7 */ /* 0x000062000802017f */
[----:B------:R-:W-:Y:S05]  /*1760*/  @!P0 BRA `(.L_x_19) ;  /* 0x0000000000048947 */ /* 0x000fea0003800000 */
[----:B------:R-:W-:Y:S01]  /*1770*/  BPT.TRAP 0x1 ;  /* 0x000000040000795c */ /* 0x000fe20000300000 */
.L_x_19:
[----:B------:R-:W-:-:S05]  /*1780*/  IMAD.U32 R4, RZ, RZ, UR44 ;  /* 0x0000002cff047e24 */ /* 0x000fca000f8e00ff */
[----:B------:R-:W-:Y:S01]  /*1790*/  ISETP.GE.AND P2, PT, R4, 0x1, PT ;  /* 0x000000010400780c */ /* 0x000fe20003f46270 */
[----:B-1----:R-:W-:-:S12]  /*17a0*/  @P1 BRA `(.L_x_20) ;  /* 0x0000000000081947 */ /* 0x002fd80003800000 */
[----:B------:R-:W1:Y:S02]  /*17b0*/  SYNCS.PHASECHK.TRANS64.TRYWAIT P1, [R3+URZ], R0 ;  /* 0x00000000030075a7 */ /* 0x000e64000802017f */
[----:B-1----:R-:W-:Y:S05]  /*17c0*/  @!P1 BRA `(.L_x_21) ;  /* 0x0000007400f49947 */ /* 0x002fea0003800000 */
.L_x_20:
[----:B------:R-:W-:Y:S05]  /*17d0*/  WARPSYNC.ALL ;  /* 0x0000000000007948 */ /* 0x000fea0003800000 */
[----:B------:R-:W-:Y:S01]  /*17e0*/  R2UR UR4, R6 ;  /* 0x00000000060472ca */ /* 0x000fe200000e0000 */
[----:B------:R-:W-:Y:S01]  /*17f0*/  ULEA UR8, UR42, UR45, 0xc ;  /* 0x0000002d2a087291 */ /* 0x000fe2000f8e603f */
[----:B------:R-:W-:Y:S01]  /*1800*/  WARPGROUP.ARRIVE ;  /* 0x00000000000079c5 */ /* 0x000fe20000000000 */
[----:B------:R-:W-:Y:S01]  /*1810*/  UMOV UR9, 0x40000040 ;  /* 0x4000004000097882 */ /* 0x000fe20000000000 */
[----:B------:R-:W-:Y:S01]  /*1820*/  UMOV UR11, 0x40000040 ;  /* 0x40000040000b7882 */ /* 0x000fe20000000000 */
[----:B------:R-:W-:Y:S01]  /*1830*/  UIADD3 UR12, UR8, 0x400, URZ ;  /* 0x00000400080c7890 */ /* 0x000fe2000fffe03f */
[----:B------:R-:W-:Y:S01]  /*1840*/  UMOV UR15, UR11 ;  /* 0x0000000b000f7c82 */ /* 0x000fe20008000000 */
[----:B------:R-:W-:Y:S01]  /*1850*/  UMOV UR13, 0x40000040 ;  /* 0x40000040000d7882 */ /* 0x000fe20000000000 */
[----:B------:R-:W-:-:S05]  /*1860*/  UIADD3 UR5, UR8, 0x402, URZ ;  /* 0x0000040208057890 */ /* 0x000fca000fffe03f */
[----:B------:R-:W-:-:S04]  /*1870*/  UIADD3 UR4, UR4, 0x30100, URZ ;  /* 0x0003010004047890 */ /* 0x000fc8000fffe03f */
[----:B------:R-:W-:-:S04]  /*1880*/  USHF.R.U32.HI UR4, URZ, 0x4, UR4 ;  /* 0x000000043f047899 */ /* 0x000fc80008011604 */
[----:B------:R-:W-:-:S04]  /*1890*/  ULOP3.LUT UR4, UR4, 0x3fff, URZ, 0xc0, !UPT ;  /* 0x00003fff04047892 */ /* 0x000fc8000f8ec03f */
[----:B------:R-:W-:-:S04]  /*18a0*/  ULOP3.LUT UR4, UR4, 0x10000, URZ, 0xfc, !UPT ;  /* 0x0001000004047892 */ /* 0x000fc8000f8efc3f */
[----:B------:R-:W-:-:S07]  /*18b0*/  ULEA UR6, UR42, UR4, 0xa ;  /* 0x000000042a067291 */ /* 0x000fce000f8e503f */
[----:B------:R-:W-:Y:S02]  /*18c0*/  UMOV UR10, UR6 ;  /* 0x00000006000a7c82 */ /* 0x000fe40008000000 */
[----:B------:R-:W-:Y:S01]  /*18d0*/  HGMMA.64x64x8.F32.TF32 R56, gdesc[UR8], RZ, !UPT, gsb0 ;  /* 0x04e00000083879f0 */ /* 0x000fe2000c0028ff */
[----:B------:R-:W-:Y:S01]  /*18e0*/  UMOV UR14, UR10 ;  /* 0x0000000a000e7c82 */ /* 0x000fe20008000000 */
[----:B------:R-:W-:Y:S01]  /*18f0*/  UIADD3 UR10, UR6, 0x206, URZ ;  /* 0x00000206060a7890 */ /* 0x000fe2000fffe03f */
[----:B------:R-:W-:Y:S01]  /*1900*/  UMOV UR9, 0x40000040 ;  /* 0x4000004000097882 */ /* 0x000fe20000000000 */
[----:B------:R-:W-:Y:S01]  /*1910*/  UMOV UR11, 0x40000040 ;  /* 0x40000040000b7882 */ /* 0x000fe20000000000 */
[----:B------:R-:W-:Y:S02]  /*1920*/  WARPGROUP.DEPBAR.LE gsb0, 0x0 ;  /* 0x00008000000079c5 */ /* 0x000fe40000010000 */
[----:B------:R-:W-:-:S06]  /*1930*/  WARPGROUP.ARRIVE ;  /* 0x00000000000079c5 */ /* 0x000fcc0000000000 */
[----:B------:R-:W-:Y:S01]  /*1940*/  HGMMA.64x64x8.F32.TF32 R24, gdesc[UR12], RZ, !UPT, gsb0 ;  /* 0x04e000000c1879f0 */ /* 0x000fe2000c0028ff */
[----:B------:R-:W-:Y:S02]  /*1950*/  UIADD3 UR12, UR8, 0x2, URZ ;  /* 0x00000002080c7890 */ /* 0x000fe4000fffe03f */
[----:B------:R-:W-:Y:S01]  /*1960*/  UIADD3 UR14, UR6, 0x2, URZ ;  /* 0x00000002060e7890 */ /* 0x000fe2000fffe03f */
[----:B------:R-:W-:Y:S01]  /*1970*/  UMOV UR13, 0x40000040 ;  /* 0x40000040000d7882 */ /* 0x000fe20000000000 */
[----:B------:R-:W-:Y:S01]  /*1980*/  UMOV UR15, 0x40000040 ;  /* 0x40000040000f7882 */ /* 0x000fe20000000000 */
[----:B------:R-:W-:Y:S02]  /*1990*/  WARPGROUP.DEPBAR.LE gsb0, 0x0 ;  /* 0x00008000000079c5 */ /* 0x000fe40000010000 */
[----:B------:R-:W-:-:S06]  /*19a0*/  WARPGROUP.ARRIVE ;  /* 0x00000000000079c5 */ /* 0x000fcc0000000000 */
[----:B------:R-:W-:Y:S01]  /*19b0*/  HGMMA.64x64x8.F32.TF32 R56, gdesc[UR12], R56, gsb0 ;  /* 0x04e000000c3879f0 */ /* 0x000fe20008002838 */
[----:B------:R-:W-:Y:S01]  /*19c0*/  UMOV UR12, UR5 ;  /* 0x00000005000c7c82 */ /* 0x000fe20008000000 */
[----:B------:R-:W-:Y:S01]  /*19d0*/  UMOV UR13, 0x40000040 ;  /* 0x40000040000d7882 */ /* 0x000fe20000000000 */
[----:B------:R-:W-:Y:S01]  /*19e0*/  UIADD3 UR5, UR8, 0x404, URZ ;  /* 0x0000040408057890 */ /* 0x000fe2000fffe03f */
[----:B------:R-:W-:Y:S02]  /*19f0*/  WARPGROUP.DEPBAR.LE gsb0, 0x0 ;  /* 0x00008000000079c5 */ /* 0x000fe40000010000 */
[----:B------:R-:W-:-:S06]  /*1a00*/  WARPGROUP.ARRIVE ;  /* 0x00000000000079c5 */ /* 0x000fcc0000000000 */
[----:B------:R-:W-:Y:S01]  /*1a10*/  HGMMA.64x64x8.F32.TF32 R24, gdesc[UR12], R24, gsb0 ;  /* 0x04e000000c1879f0 */ /* 0x000fe20008002818 */
        /* <DEDUP_REMOVED lines=56> */
[----:B------:R-:W-:Y:S01]  /*1da0*/  UIADD3 UR6, UR8, 0xc06, URZ ;  /* 0x00000c0608067890 */ /* 0x000fe2000fffe03f */
[----:B------:R-:W-:Y:S02]  /*1db0*/  WARPGROUP.DEPBAR.LE gsb0, 0x0 ;  /* 0x00008000000079c5 */ /* 0x000fe40000010000 */
[----:B------:R-:W-:-:S06]  /*1dc0*/  WARPGROUP.ARRIVE ;  /* 0x00000000000079c5 */ /* 0x000fcc0000000000 */
[----:B------:R-:W-:Y:S01]  /*1dd0*/  HGMMA.64x64x8.F32.TF32 R56, gdesc[UR12], R56, gsb0 ;  /* 0x04e000000c3879f0 */ /* 0x000fe20008002838 */
[----:B------:R-:W-:Y:S01]  /*1de0*/  UMOV UR12, UR5 ;  /* 0x00000005000c7c82 */ /* 0x000fe20008000000 */
[----:B------:R-:W-:Y:S01]  /*1df0*/  UMOV UR13, 0x40000040 ;  /* 0x40000040000d7882 */ /* 0x000fe20000000000 */
[----:B------:R-:W-:-:S07]  /*1e00*/  UIADD3 UR5, UR8, 0x806, URZ ;  /* 0x0000080608057890 */ /* 0x000fce000fffe03f */
[----:B------:R-:W-:Y:S01]  /*1e10*/  UMOV UR8, UR5 ;  /* 0x0000000500087c82 */ /* 0x000fe20008000000 */
[----:B------:R-:W-:Y:S02]  /*1e20*/  WARPGROUP.DEPBAR.LE gsb0, 0x0 ;  /* 0x00008000000079c5 */ /* 0x000fe40000010000 */
[----:B------:R-:W-:-:S06]  /*1e30*/  WARPGROUP.ARRIVE ;  /* 0x00000000000079c5 */ /* 0x000fcc0000000000 */
[----:B------:R-:W-:Y:S03]  /*1e40*/  HGMMA.64x64x8.F32.TF32 R24, gdesc[UR12], R24, gsb0 ;  /* 0x04e000000c1879f0 */ /* 0x000fe60008002818 */
[----:B------:R-:W-:Y:S02]  /*1e50*/  WARPGROUP.DEPBAR.LE gsb0, 0x0 ;  /* 0x00008000000079c5 */ /* 0x000fe40000010000 */
[----:B------:R-:W-:-:S06]  /*1e60*/  WARPGROUP.ARRIVE ;  /* 0x00000000000079c5 */ /* 0x000fcc0000000000 */
[----:B------:R-:W-:Y:S01]  /*1e70*/  HGMMA.64x64x8.F32.TF32 R56, gdesc[UR8], R56, gsb0 ;  /* 0x04e00000083879f0 */ /* 0x000fe20008002838 */
[----:B------:R-:W-:Y:S01]  /*1e80*/  UMOV UR8, UR6 ;  /* 0x0000000600087c82 */ /* 0x000fe20008000000 */
[----:B------:R-:W-:Y:S01]  /*1e90*/  UMOV UR9, 0x40000040 ;  /* 0x4000004000097882 */ /* 0x000fe20000000000 */
[----:B------:R-:W-:Y:S02]  /*1ea0*/  WARPGROUP.DEPBAR.LE gsb0, 0x0 ;  /* 0x00008000000079c5 */ /* 0x000fe40000010000 */
[----:B------:R-:W-:-:S06]  /*1eb0*/  WARPGROUP.ARRIVE ;  /* 0x00000000000079c5 */ /* 0x000fcc0000000000 */
[----:B------:R-:W-:Y:S03]  /*1ec0*/  HGMMA.64x64x8.F32.TF32 R24, gdesc[UR8], R24, gsb0 ;  /* 0x04e00000081879f0 */ /* 0x000fe60008002818 */
[----:B------:R-:W-:Y:S02]  /*1ed0*/  WARPGROUP.DEPBAR.LE gsb0, 0x0 ;  /* 0x00008000000079c5 */ /* 0x000fe40000010000 */
[----:B------:R-:W-:Y:S05]  /*1ee0*/  @!P2 BRA `(.L_x_22) ;  /* 0x000000080058a947 */ /* 0x000fea0003800000 */
[----:B------:R-:W-:Y:S01]  /*1ef0*/  UIADD3 UR5, UR42, 0x1, URZ ;  /* 0x000000012a057890 */ /* 0x000fe2000fffe03f */
[----:B01----:R-:W-:Y:S02]  /*1f00*/  IMAD.U32 R0, RZ, RZ, UR44 ;  /* 0x0000002cff007e24 */ /* 0x003fe4000f8e00ff */
[----:B------:R-:W-:Y:S01]  /*1f10*/  IMAD.U32 R3, RZ, RZ, UR42 ;  /* 0x0000002aff037e24 */ /* 0x000fe2000f8e00ff */
[----:B------:R-:W-:-:S04]  /*1f20*/  UISETP.NE.AND UP0, UPT, UR5, 0x3, UPT ;  /* 0x000000030500788c */ /* 0x000fc8000bf05270 */
[----:B------:R-:W-:Y:S02]  /*1f30*/  USEL UR6, URZ, 0x1, UP0 ;  /* 0x000000013f067887 */ /* 0x000fe40008000000 */
[----:B------:R-:W-:Y:S02]  /*1f40*/  USEL UR5, UR5, URZ, UP0 ;  /* 0x0000003f05057287 */ /* 0x000fe40008000000 */
[----:B------:R-:W-:-:S06]  /*1f50*/  ULOP3.LUT UR6, UR40, UR6, URZ, 0x3c, !UPT ;  /* 0x0000000628067292 */ /* 0x000fcc000f8e3c3f */
[----:B------:R-:W-:-:S07]  /*1f60*/  IMAD.U32 R7, RZ, RZ, UR6 ;  /* 0x00000006ff077e24 */ /* 0x000fce000f8e00ff */
.L_x_29:
[----:B------:R-:W-:Y:S05]  /*1f70*/  @!P0 BRA `(.L_x_23) ;  /* 0x0000000000048947 */ /* 0x000fea0003800000 */
[----:B------:R-:W-:Y:S01]  /*1f80*/  BPT.TRAP 0x1 ;  /* 0x000000040000795c */ /* 0x000fe20000300000 */
.L_x_23:
[----:B------:R-:W0:Y:S01]  /*1f90*/  S2UR UR7, SR_CgaCtaId ;  /* 0x00000000000779c3 */ /* 0x000e220000008800 */
[----:B------:R-:W-:Y:S01]  /*1fa0*/  UMOV UR6, 0x400 ;  /* 0x0000040000067882 */ /* 0x000fe20000000000 */
[----:B------:R-:W-:Y:S01]  /*1fb0*/  IMAD.U32 R5, RZ, RZ, UR5 ;  /* 0x00000005ff057e24 */ /* 0x000fe2000f8e00ff */
[----:B------:R-:W-:Y:S01]  /*1fc0*/  SHF.L.U32 R4, R7, 0x1f, RZ ;  /* 0x0000001f07047819 */ /* 0x000fe200000006ff */
[----:B0-----:R-:W-:-:S06]  /*1fd0*/  ULEA UR6, UR7, UR6, 0x18 ;  /* 0x0000000607067291 */ /* 0x001fcc000f8ec03f */
[----:B------:R-:W-:-:S04]  /*1fe0*/  IMAD.U32 R6, RZ, RZ, UR6 ;  /* 0x00000006ff067e24 */ /* 0x000fc8000f8e00ff */
[----:B------:R-:W-:-:S04]  /*1ff0*/  IMAD R5, R5, 0x8, R6 ;  /* 0x0000000805057824 */ /* 0x000fc800078e0206 */
[----:B------:R0:W1:Y:S01]  /*2000*/  SYNCS.PHASECHK.TRANS64.TRYWAIT P1, [R5+URZ], R4 ;  /* 0x00000004050075a7 */ /* 0x000062000802017f */
[----:B------:R-:W-:Y:S05]  /*2010*/  @!P0 BRA `(.L_x_24) ;  /* 0x0000000000048947 */ /* 0x000fea0003800000 */
[----:B------:R-:W-:Y:S01]  /*2020*/  BPT.TRAP 0x1 ;  /* 0x000000040000795c */ /* 0x000fe20000300000 */
.L_x_24:
[----:B-1----:R-:W-:Y:S05]  /*2030*/  @P1 BRA `(.L_x_25) ;  /* 0x0000000000081947 */ /* 0x002fea0003800000 */
[----:B------:R-:W1:Y:S02]  /*2040*/  SYNCS.PHASECHK.TRANS64.TRYWAIT P1, [R5+URZ], R4 ;  /* 0x00000004050075a7 */ /* 0x000e64000802017f */
[----:B-1----:R-:W-:Y:S05]  /*2050*/  @!P1 BRA `(.L_x_26) ;  /* 0x0000006c00e49947 */ /* 0x002fea0003800000 */
.L_x_25:
[----:B------:R-:W-:Y:S01]  /*2060*/  ULEA UR8, UR5, UR4, 0xa ;  /* 0x0000000405087291 */ /* 0x000fe2000f8e503f */
[----:B------:R-:W-:Y:S01]  /*2070*/  WARPGROUP.ARRIVE ;  /* 0x00000000000079c5 */ /* 0x000fe20000000000 */
[----:B------:R-:W-:Y:S01]  /*2080*/  ULEA UR6, UR5, UR45, 0xc ;  /* 0x0000002d05067291 */ /* 0x000fe2000f8e603f */
[----:B------:R-:W-:Y:S01]  /*2090*/  UMOV UR15, 0x40000040 ;  /* 0x40000040000f7882 */ /* 0x000fe20000000000 */
[----:B------:R-:W-:Y:S02]  /*20a0*/  UMOV UR13, 0x40000040 ;  /* 0x40000040000d7882 */ /* 0x000fe40000000000 */
[----:B------:R-:W-:Y:S01]  /*20b0*/  UIADD3 UR7, UR6, 0x400, URZ ;  /* 0x0000040006077890 */ /* 0x000fe2000fffe03f */
[----:B------:R-:W-:Y:S02]  /*20c0*/  UMOV UR14, UR8 ;  /* 0x00000008000e7c82 */ /* 0x000fe40008000000 */
[----:B------:R-:W-:Y:S01]  /*20d0*/  UMOV UR12, UR6 ;  /* 0x00000006000c7c82 */ /* 0x000fe20008000000 */
[----:B------:R-:W-:Y:S01]  /*20e0*/  UIADD3 UR10, UR8, 0x206, URZ ;  /* 0x00000206080a7890 */ /* 0x000fe2000fffe03f */
[----:B------:R-:W-:Y:S01]  /*20f0*/  HGMMA.64x64x8.F32.TF32 R56, gdesc[UR12], R56, gsb0 ;  /* 0x04e000000c3879f0 */ /* 0x000fe20008002838 */
[----:B------:R-:W-:Y:S01]  /*2100*/  UMOV UR13, 0x40000040 ;  /* 0x40000040000d7882 */ /* 0x000fe20000000000 */
[----:B------:R-:W-:Y:S01]  /*2110*/  UMOV UR12, UR7 ;  /* 0x00000007000c7c82 */ /* 0x000fe20008000000 */
[----:B------:R-:W-:Y:S01]  /*2120*/  UIADD3 UR7, UR6, 0x402, URZ ;  /* 0x0000040206077890 */ /* 0x000fe2000fffe03f */
[----:B------:R-:W-:Y:S01]  /*2130*/  UMOV UR11, 0x40000040 ;  /* 0x40000040000b7882 */ /* 0x000fe20000000000 */
[----:B------:R-:W-:Y:S01]  /*2140*/  UMOV UR9, 0x40000040 ;  /* 0x4000004000097882 */ /* 0x000fe20000000000 */
[----:B------:R-:W-:-:S02]  /*2150*/  WARPGROUP.DEPBAR.LE gsb0, 0x0 ;  /* 0x00008000000079c5 */ /* 0x000fc40000010000 */
        /* <DEDUP_REMOVED lines=71> */
[----:B------:R-:W-:Y:S02]  /*25d0*/  UIADD3 UR8, UR6, 0x806, URZ ;  /* 0x0000080606087890 */ /* 0x000fe4000fffe03f */
[----:B------:R-:W-:Y:S01]  /*25e0*/  UIADD3 UR6, UR6, 0xc06, URZ ;  /* 0x00000c0606067890 */ /* 0x000fe2000fffe03f */
        /* <DEDUP_REMOVED lines=18> */
[----:B------:R-:W-:Y:S01]  /*2710*/  BPT.TRAP 0x1 ;  /* 0x000000040000795c */ /* 0x000fe20000300000 */
.L_x_27:
[----:B------:R-:W-:-:S13]  /*2720*/  ISETP.NE.AND P1, PT, R22, RZ, PT ;  /* 0x000000ff1600720c */ /* 0x000fda0003f25270 */
[----:B01----:R-:W-:-:S04]  /*2730*/  @P1 IMAD R4, R3, 0x8, R6 ;  /* 0x0000000803041824 */ /* 0x003fc800078e0206 */
[----:B------:R-:W-:-:S05]  /*2740*/  @P1 VIADD R4, R4, 0x18 ;  /* 0x0000001804041836 */ /* 0x000fca0000000000 */
[----:B------:R-:W-:-:S04]  /*2750*/  @P1 PRMT R4, R19, 0x654, R4 ;  /* 0x0000065413041816 */ /* 0x000fc80000000004 */
[----:B------:R0:W-:Y:S01]  /*2760*/  @P1 SYNCS.ARRIVE.TRANS64.RED.A1T0 RZ, [R4+URZ], RZ ;  /* 0x000000ff04ff19a7 */ /* 0x0001e2000810043f */
[----:B------:R-:W-:-:S13]  /*2770*/  ISETP.GT.U32.AND P1, PT, R18, 0x1, PT ;  /* 0x000000011200780c */ /* 0x000fda0003f24070 */
[----:B0-----:R-:W-:Y:S05]  /*2780*/  @P1 BRA `(.L_x_28) ;  /* 0x0000000000041947 */ /* 0x001fea0003800000 */
[----:B------:R-:W-:Y:S01]  /*2790*/  BPT.TRAP 0x1 ;  /* 0x000000040000795c */ /* 0x000fe20000300000 */
.L_x_28:
[----:B------:R-:W-:Y:S01]  /*27a0*/  UIADD3 UR5, UR5, 0x1, URZ ;  /* 0x0000000105057890 */ /* 0x000fe2000fffe03f */
[C---:B------:R-:W-:Y:S01]  /*27b0*/  ISETP.GT.AND P2, PT, R0.reuse, 0x1, PT ;  /* 0x000000010000780c */ /* 0x040fe20003f44270 */
[----:B------:R-:W-:Y:S02]  /*27c0*/  VIADD R3, R3, 0x1 ;  /* 0x0000000103037836 */ /* 0x000fe40000000000 */
[----:B------:R-:W-:Y:S01]  /*27d0*/  UISETP.NE.AND UP0, UPT, UR5, 0x3, UPT ;  /* 0x000000030500788c */ /* 0x000fe2000bf05270 */
[----:B------:R-:W-:Y:S02]  /*27e0*/  VIADD R0, R0, 0xffffffff ;  /* 0xffffffff00007836 */ /* 0x000fe40000000000 */
[C---:B------:R-:W-:Y:S01]  /*27f0*/  ISETP.NE.AND P1, PT, R3.reuse, 0x3, PT ;  /* 0x000000030300780c */ /* 0x040fe20003f25270 */
[----:B------:R-:W-:Y:S02]  /*2800*/  USEL UR6, URZ, 0x1, UP0 ;  /* 0x000000013f067887 */ /* 0x000fe40008000000 */
[----:B------:R-:W-:Y:S01]  /*2810*/  USEL UR5, UR5, URZ, UP0 ;  /* 0x0000003f05057287 */ /* 0x000fe20008000000 */
[----:B------:R-:W-:-:S03]  /*2820*/  SEL R3, R3, RZ, P1 ;  /* 0x000000ff03037207 */ /* 0x000fc60000800000 */
[----:B------:R-:W-:Y:S01]  /*2830*/  LOP3.LUT R7, R7, UR6, RZ, 0x3c, !PT ;  /* 0x0000000607077c12 */ /* 0x000fe2000f8e3cff */
[----:B------:R-:W-:Y:S07]  /*2840*/  @P2 BRA `(.L_x_29) ;  /* 0xfffffff400c82947 */ /* 0x000fee000383ffff */
.L_x_22:
[----:B01----:R-:W0:Y:S02]  /*2850*/  LDC R0, c[0x0][0x28c] ;  /* 0x0000a300ff007b82 */ /* 0x003e240000000800 */
[----:B0-----:R-:W-:-:S13]  /*2860*/  ISETP.GE.AND P1, PT, R0, 0x1, PT ;  /* 0x000000010000780c */ /* 0x001fda0003f26270 */
[----:B------:R-:W-:Y:S05]  /*2870*/  @!P1 BRA `(.L_x_30) ;  /* 0x0000000000449947 */ /* 0x000fea0003800000 */
[----:B------:R-:W-:Y:S05]  /*2880*/  @!P0 BRA `(.L_x_31) ;  /* 0x0000000000048947 */ /* 0x000fea0003800000 */
[----:B------:R-:W-:Y:S01]  /*2890*/  BPT.TRAP 0x1 ;  /* 0x000000040000795c */ /* 0x000fe20000300000 */
.L_x_31:
[----:B------:R-:W-:-:S13]  /*28a0*/  ISETP.NE.AND P0, PT, R22, RZ, PT ;  /* 0x000000ff1600720c */ /* 0x000fda0003f05270 */
[----:B------:R-:W-:-:S05]  /*28b0*/  VOTEU.ANY UP0, P0 ;  /* 0x00000000003f7886 */ /* 0x000fca0000000100 */
[----:B------:R-:W-:-:S06]  /*28c0*/  @UP0 UIADD3 UR4, UR44, UR42, URZ ;  /* 0x0000002a2c040290 */ /* 0x000fcc000fffe03f */
[----:B------:R-:W-:Y:S02]  /*28d0*/  IMAD.U32 R4, RZ, RZ, UR4 ;  /* 0x00000004ff047e24 */ /* 0x000fe4000f8e00ff */
[----:B------:R-:W-:Y:S02]  /*28e0*/  IMAD.U32 R3, RZ, RZ, UR4 ;  /* 0x00000004ff037e24 */ /* 0x000fe4000f8e00ff */
[----:B------:R-:W-:-:S05]  /*28f0*/  @P0 IMAD.WIDE.U32 R4, R4, -0x55555555, RZ ;  /* 0xaaaaaaab04040825 */ /* 0x000fca00078e00ff */
[----:B------:R-:W-:-:S05]  /*2900*/  @P0 SHF.R.U32.HI R0, RZ, 0x1, R5 ;  /* 0x00000001ff000819 */ /* 0x000fca0000011605 */
[----:B------:R-:W-:-:S04]  /*2910*/  @P0 IMAD R0, R0, -0x3, R3 ;  /* 0xfffffffd00000824 */ /* 0x000fc800078e0203 */
[----:B------:R-:W-:-:S04]  /*2920*/  @P0 IMAD R0, R0, 0x8, R6 ;  /* 0x0000000800000824 */ /* 0x000fc800078e0206 */
[----:B------:R-:W-:-:S05]  /*2930*/  @P0 VIADD R0, R0, 0x18 ;  /* 0x0000001800000836 */ /* 0x000fca0000000000 */
[----:B------:R-:W-:-:S04]  /*2940*/  @P0 PRMT R0, R19, 0x654, R0 ;  /* 0x0000065413000816 */ /* 0x000fc80000000000 */
[----:B------:R0:W-:Y:S01]  /*2950*/  @P0 SYNCS.ARRIVE.TRANS64.RED.A1T0 RZ, [R0+URZ], RZ ;  /* 0x000000ff00ff09a7 */ /* 0x0001e2000810043f */
[----:B------:R-:W-:-:S13]  /*2960*/  ISETP.GT.U32.AND P0, PT, R18, 0x1, PT ;  /* 0x000000011200780c */ /* 0x000fda0003f04070 */
[----:B0-----:R-:W-:Y:S05]  /*2970*/  @P0 BRA `(.L_x_30) ;  /* 0x0000000000040947 */ /* 0x001fea0003800000 */
[----:B------:R-:W-:Y:S01]  /*2980*/  BPT.TRAP 0x1 ;  /* 0x000000040000795c */ /* 0x000fe20000300000 */
.L_x_30:
[----:B------:R-:W-:Y:S01]  /*2990*/  IMAD.SHL.U32 R103, R103, 0x40, RZ ;  /* 0x0000004067677824 */ /* 0x000fe200078e00ff */
[----:B------:R-:W-:Y:S01]  /*29a0*/  UIADD3 UR42, UR43, UR42, URZ ;  /* 0x0000002a2b2a7290 */ /* 0x000fe2000fffe03f */
[----:B------:R-:W-:Y:S01]  /*29b0*/  SHF.R.S32.HI R9, RZ, 0x1f, R23 ;  /* 0x0000001fff097819 */ /* 0x000fe20000011417 */
[----:B------:R-:W-:Y:S01]  /*29c0*/  UISETP.GE.U32.AND UP1, UPT, UR43, 0x3, UPT ;  /* 0x000000032b00788c */ /* 0x000fe2000bf26070 */
[----:B------:R-:W-:Y:S01]  /*29d0*/  IMAD.SHL.U32 R3, R113, 0x100, RZ ;  /* 0x0000010071037824 */ /* 0x000fe200078e00ff */
[----:B------:R-:W-:Y:S01]  /*29e0*/  ULDC UR7, c[0x0][0x288] ;  /* 0x0000a20000077ab9 */ /* 0x000fe20000000800 */
[C---:B------:R-:W-:Y:S01]  /*29f0*/  LOP3.LUT R10, R103.reuse, 0x6, R98, 0xf8, !PT ;  /* 0x00000006670a7812 */ /* 0x040fe200078ef862 */
[----:B------:R-:W-:Y:S01]  /*2a00*/  UISETP.GT.U32.AND UP0, UPT, UR42, 0x2, UPT ;  /* 0x000000022a00788c */ /* 0x000fe2000bf04070 */
[----:B------:R-:W-:Y:S01]  /*2a10*/  ISETP.GE.AND P0, PT, R103, UR7, PT ;  /* 0x0000000767007c0c */ /* 0x000fe2000bf06270 */
[----:B------:R-:W-:Y:S01]  /*2a20*/  ULDC.64 UR4, c[0x0][0x5d0] ;  /* 0x0001740000047ab9 */ /* 0x000fe20000000a00 */
[--C-:B------:R-:W-:Y:S01]  /*2a30*/  SHF.R.S32.HI R11, RZ, 0x1f, R10.reuse ;  /* 0x0000001fff0b7819 */ /* 0x100fe2000001140a */
[----:B------:R-:W-:Y:S01]  /*2a40*/  ULDC UR10, c[0x0][0x284] ;  /* 0x0000a100000a7ab9 */ /* 0x000fe20000000800 */
[----:B------:R-:W-:Y:S01]  /*2a50*/  IMAD R0, R9, UR4, RZ ;  /* 0x0000000409007c24 */ /* 0x000fe2000f8e02ff */
[----:B------:R-:W-:Y:S01]  /*2a60*/  UISETP.LT.U32.AND UP0, UPT, UR43, 0x3, UP0 ;  /* 0x000000032b00788c */ /* 0x000fe20008701070 */
[----:B------:R-:W-:Y:S01]  /*2a70*/  ISETP.GE.OR P0, PT, R3, UR10, P0 ;  /* 0x0000000a03007c0c */ /* 0x000fe20008706670 */
[----:B------:R-:W-:Y:S01]  /*2a80*/  IMAD.WIDE.U32 R4, R23, UR4, R10 ;  /* 0x0000000417047c25 */ /* 0x000fe2000f8e000a */
[----:B------:R-:W-:Y:S01]  /*2a90*/  ULDC.64 UR8, c[0x0][0x5c8] ;  /* 0x0001720000087ab9 */ /* 0x000fe20000000a00 */
[----:B------:R-:W-:-:S02]  /*2aa0*/  USEL UR6, URZ, 0x1, !UP0 ;  /* 0x000000013f067887 */ /* 0x000fc4000c000000 */
[----:B------:R-:W-:Y:S01]  /*2ab0*/  IMAD R7, R23, UR5, R0 ;  /* 0x0000000517077c24 */ /* 0x000fe2000f8e0200 */
[----:B------:R-:W-:Y:S01]  /*2ac0*/  @UP1 UIMAD.WIDE.U32 UR4, UR42, -0x55555555, URZ ;  /* 0xaaaaaaab2a0418a5 */ /* 0x000fe2000f8e003f */
[----:B------:R-:W-:Y:S01]  /*2ad0*/  IMAD.WIDE R112, R113, 0x100, R88 ;  /* 0x0000010071707825 */ /* 0x000fe200078e0258 */
[----:B------:R-:W-:Y:S02]  /*2ae0*/  ULOP3.LUT UR40, UR40, UR6, URZ, 0x3c, !UPT ;  /* 0x0000000628287292 */ /* 0x000fe4000f8e3c3f */
[----:B------:R-:W-:Y:S01]  /*2af0*/  @UP1 USHF.R.U32.HI UR4, URZ, 0x1, UR5 ;  /* 0x000000013f041899 */ /* 0x000fe20008011605 */
[----:B------:R-:W-:Y:S02]  /*2b00*/  IMAD.IADD R5, R5, 0x1, R7 ;  /* 0x0000000105057824 */ /* 0x000fe400078e0207 */
[----:B------:R-:W-:Y:S01]  /*2b10*/  IMAD R7, R113, UR8, RZ ;  /* 0x0000000871077c24 */ /* 0x000fe2000f8e02ff */
[----:B------:R-:W-:Y:S01]  /*2b20*/  @UP1 ULOP3.LUT UR40, UR40, 0x1, UR4, 0x78, !UPT ;  /* 0x0000000128281892 */ /* 0x000fe2000f8e7804 */
[----:B------:R-:W-:-:S04]  /*2b30*/  IMAD.WIDE.U32 R114, R112, UR8, R4 ;  /* 0x0000000870727c25 */ /* 0x000fc8000f8e0004 */
[----:B------:R-:W-:Y:S02]  /*2b40*/  IMAD R7, R112, UR9, R7 ;  /* 0x0000000970077c24 */ /* 0x000fe4000f8e0207 */
[----:B------:R-:W-:Y:S01]  /*2b50*/  IMAD.MOV.U32 R0, RZ, RZ, -0x1 ;  /* 0xffffffffff007424 */ /* 0x000fe200078e00ff */
[----:B------:R-:W-:Y:S06]  /*2b60*/  @P0 BRA `(.L_x_32) ;  /* 0x0000004800240947 */ /* 0x000fec0003800000 */
[----:B-----5:R-:W-:Y:S01]  /*2b70*/  FSETP.NEU.AND P1, PT, R91, RZ, PT ;  /* 0x000000ff5b00720b */ /* 0x020fe20003f2d000 */
[----:B------:R-:W-:Y:S01]  /*2b80*/  IMAD.IADD R4, R97, 0x1, -R103 ;  /* 0x0000000161047824 */ /* 0x000fe200078e0a67 */
[----:B------:R-:W-:Y:S01]  /*2b90*/  BSSY B0, `(.L_x_32) ;  /* 0x0000486000007945 */ /* 0x000fe20003800000 */
[----:B------:R-:W-:Y:S02]  /*2ba0*/  IMAD.IADD R3, R102, 0x1, -R3 ;  /* 0x0000000166037824 */ /* 0x000fe400078e0a03 */
[----:B------:R-:W-:Y:S01]  /*2bb0*/  IMAD.IADD R21, R115, 0x1, R7 ;  /* 0x0000000173157824 */ /* 0x000fe200078e0207 */
[----:B------:R-:W-:-:S04]  /*2bc0*/  ISETP.GT.AND P6, PT, R4, RZ, PT ;  /* 0x000000ff0400720c */ /* 0x000fc80003fc4270 */
[----:B------:R-:W-:-:S03]  /*2bd0*/  ISETP.GT.AND P0, PT, R3, RZ, P6 ;  /* 0x000000ff0300720c */ /* 0x000fc60003704270 */
[----:B------:R-:W-:Y:S10]  /*2be0*/  @!P1 BRA `(.L_x_33) ;  /* 0x00000030008c9947 */ /* 0x000ff40003800000 */
[----:B------:R-:W0:Y:S01]  /*2bf0*/  LDC.64 R14, c[0x0][0x5b8] ;  /* 0x00016e00ff0e7b82 */ /* 0x000e220000000a00 */
[----:B------:R-:W-:-:S07]  /*2c00*/  ULDC.64 UR4, c[0x0][0x5c0] ;  /* 0x0001700000047ab9 */ /* 0x000fce0000000a00 */
[----:B------:R-:W1:Y:S08]  /*2c10*/  LDC.64 R108, c[0x0][0x5b0] ;  /* 0x00016c00ff6c7b82 */ /* 0x000e700000000a00 */
[----:B------:R-:W2:Y:S01]  /*2c20*/  LDC.64 R12, c[0x0][0x5a8] ;  /* 0x00016a00ff0c7b82 */ /* 0x000ea20000000a00 */
[-C--:B0-----:R-:W-:Y:S02]  /*2c30*/  IMAD R6, R9, R14.reuse, RZ ;  /* 0x0000000e09067224 */ /* 0x081fe400078e02ff */
[----:B------:R-:W-:-:S04]  /*2c40*/  IMAD.WIDE.U32 R106, R23, R14, R10 ;  /* 0x0000000e176a7225 */ /* 0x000fc800078e000a */
[----:B------:R-:W-:Y:S02]  /*2c50*/  IMAD R125, R23, R15, R6 ;  /* 0x0000000f177d7224 */ /* 0x000fe400078e0206 */
[-C--:B-1----:R-:W-:Y:S02]  /*2c60*/  IMAD R5, R113, R108.reuse, RZ ;  /* 0x0000006c71057224 */ /* 0x082fe400078e02ff */
[----:B------:R-:W-:Y:S02]  /*2c70*/  IMAD.IADD R105, R107, 0x1, R125 ;  /* 0x000000016b697824 */ /* 0x000fe400078e027d */
[----:B------:R-:W-:Y:S02]  /*2c80*/  IMAD.MOV.U32 R104, RZ, RZ, R106 ;  /* 0x000000ffff687224 */ /* 0x000fe400078e006a */
[C---:B------:R-:W-:Y:S02]  /*2c90*/  IMAD R103, R112.reuse, R109, R5 ;  /* 0x0000006d70677224 */ /* 0x040fe400078e0205 */
[----:B------:R-:W-:-:S04]  /*2ca0*/  IMAD.WIDE.U32 R6, R112, R108, R104 ;  /* 0x0000006c70067225 */ /* 0x000fc800078e0068 */
[----:B------:R-:W-:Y:S01]  /*2cb0*/  IMAD.IADD R5, R7, 0x1, R103 ;  /* 0x0000000107057824 */ /* 0x000fe200078e0267 */
[----:B--2---:R-:W-:-:S04]  /*2cc0*/  LEA R8, P1, R6, R12, 0x2 ;  /* 0x0000000c06087211 */ /* 0x004fc800078210ff */
[----:B------:R-:W-:-:S05]  /*2cd0*/  LEA.HI.X R9, R6, R13, R5, 0x2, P1 ;  /* 0x0000000d06097211 */ /* 0x000fca00008f1405 */
[----:B------:R-:W2:Y:S01]  /*2ce0*/  @P0 LDG.E.LTC128B R5, desc[UR36][R8.64] ;  /* 0x0000002408050981 */ /* 0x000ea2000c1e1920 */
[----:B------:R-:W-:Y:S01]  /*2cf0*/  LEA R20, P1, R114, UR4, 0x2 ;  /* 0x0000000472147c11 */ /* 0x000fe2000f8210ff */
[-C--:B------:R-:W-:Y:S01]  /*2d00*/  IMAD.WIDE.U32 R6, R112, R108.reuse, R10 ;  /* 0x0000006c70067225 */ /* 0x080fe200078e000a */
[----:B------:R-:W-:Y:S01]  /*2d10*/  ISETP.GT.AND P4, PT, R4, 0x1, PT ;  /* 0x000000010400780c */ /* 0x000fe20003f84270 */
[----:B------:R-:W-:Y:S01]  /*2d20*/  BSSY B1, `(.L_x_34) ;  /* 0x0000013000017945 */ /* 0x000fe20003800000 */
[----:B------:R-:W-:Y:S01]  /*2d30*/  LEA.HI.X R21, R114, UR5, R21, 0x2, P1 ;  /* 0x0000000572157c11 */ /* 0x000fe200088f1415 */
[----:B------:R-:W-:Y:S01]  /*2d40*/  IMAD.IADD R7, R103, 0x1, R7 ;  /* 0x0000000167077824 */ /* 0x000fe200078e0207 */
[----:B------:R-:W-:Y:S01]  /*2d50*/  ISETP.GT.AND P1, PT, R3, RZ, P4 ;  /* 0x000000ff0300720c */ /* 0x000fe20002724270 */
[C---:B------:R-:W-:Y:S01]  /*2d60*/  IMAD.SHL.U32 R114, R108.reuse, 0x8, RZ ;  /* 0x000000086c727824 */ /* 0x040fe200078e00ff */
[----:B------:R-:W-:Y:S02]  /*2d70*/  SHF.L.U64.HI R115, R108, 0x3, R109 ;  /* 0x000000036c737819 */ /* 0x000fe4000001026d */
[----:B------:R-:W-:Y:S01]  /*2d80*/  P2R R119, PR, RZ, 0x10 ;  /* 0x00000010ff777803 */ /* 0x000fe20000000000 */
[----:B------:R-:W-:Y:S01]  /*2d90*/  IMAD.WIDE.U32 R116, R112, R108, R114 ;  /* 0x0000006c70747225 */ /* 0x000fe200078e0072 */
[----:B--2---:R-:W-:-:S05]  /*2da0*/  LOP3.LUT R110, R5, 0xffffe000, RZ, 0xc0, !PT ;  /* 0xffffe000056e7812 */ /* 0x004fca00078ec0ff */
[----:B------:R-:W-:Y:S01]  /*2db0*/  FMUL R15, R110, R91 ;  /* 0x0000005b6e0f7220 */ /* 0x000fe20000400000 */
[----:B------:R-:W-:-:S04]  /*2dc0*/  IMAD.WIDE.U32 R110, R23, R14, R6 ;  /* 0x0000000e176e7225 */ /* 0x000fc800078e0006 */
[----:B------:R-:W-:Y:S01]  /*2dd0*/  FFMA R15, R56, R90, R15 ;  /* 0x0000005a380f7223 */ /* 0x000fe2000000000f */
[----:B------:R-:W-:Y:S01]  /*2de0*/  IMAD.IADD R7, R125, 0x1, R111 ;  /* 0x000000017d077824 */ /* 0x000fe200078e026f */
[----:B------:R-:W-:-:S03]  /*2df0*/  LEA R6, P2, R110, R12, 0x2 ;  /* 0x0000000c6e067211 */ /* 0x000fc600078410ff */
[----:B------:R-:W-:Y:S02]  /*2e00*/  F2FP.TF32.F32.PACK_B R15, R15 ;  /* 0x0000000fff0f723e */ /* 0x000fe400024050ff */
[----:B------:R-:W-:-:S03]  /*2e10*/  LEA.HI.X R7, R110, R13, R7, 0x2, P2 ;  /* 0x0000000d6e077211 */ /* 0x000fc600010f1407 */
[----:B------:R0:W-:Y:S01]  /*2e20*/  @P0 STG.E desc[UR36][R20.64], R15 ;  /* 0x0000000f14000986 */ /* 0x0001e2000c101924 */
[----:B------:R-:W-:Y:S05]  /*2e30*/  @!P1 BRA `(.L_x_35) ;  /* 0x0000000000049947 */ /* 0x000fea0003800000 */
[----:B------:R1:W5:Y:S02]  /*2e40*/  LDG.E.LTC128B R5, desc[UR36][R6.64+0x4] ;  /* 0x0000042406057981 */ /* 0x000364000c1e1920 */
.L_x_35:
[----:B------:R-:W-:Y:S05]  /*2e50*/  BSYNC B1 ;  /* 0x0000000000017941 */ /* 0x000fea0003800000 */
.L_x_34:
[----:B-----5:R-:W-:Y:S01]  /*2e60*/  LOP3.LUT R8, R5, 0xffffe000, RZ, 0xc0, !PT ;  /* 0xffffe00005087812 */ /* 0x020fe200078ec0ff */
[----:B0-----:R-:W-:Y:S01]  /*2e70*/  IMAD.IADD R15, R103, 0x1, R117 ;  /* 0x00000001670f7824 */ /* 0x001fe200078e0275 */
[----:B------:R-:W-:Y:S01]  /*2e80*/  IADD3 R9, P2, R106, R116, RZ ;  /* 0x000000746a097210 */ /* 0x000fe20007f5e0ff */
[----:B------:R-:W-:Y:S01]  /*2e90*/  IMAD.MOV.U32 R103, RZ, RZ, R5 ;  /* 0x000000ffff677224 */ /* 0x000fe200078e0005 */
[----:B------:R-:W-:Y:S01]  /*2ea0*/  ISETP.GT.AND P0, PT, R3, 0x8, P6 ;  /* 0x000000080300780c */ /* 0x000fe20003704270 */
[----:B------:R-:W-:Y:S02]  /*2eb0*/  FMUL R8, R8, R91 ;  /* 0x0000005b08087220 */ /* 0x000fe40000400000 */
[----:B------:R-:W-:Y:S02]  /*2ec0*/  IMAD.X R56, R15, 0x1, R105, P2 ;  /* 0x000000010f387824 */ /* 0x000fe400010e0669 */
[----:B------:R-:W-:Y:S01]  /*2ed0*/  FFMA R57, R57, R90, R8 ;  /* 0x0000005a39397223 */ /* 0x000fe20000000008 */
[----:B------:R-:W-:-:S04]  /*2ee0*/  LEA R8, P2, R9, R12, 0x2 ;  /* 0x0000000c09087211 */ /* 0x000fc800078410ff */
[----:B------:R-:W-:Y:S02]  /*2ef0*/  F2FP.TF32.F32.PACK_B R57, R57 ;  /* 0x00000039ff39723e */ /* 0x000fe400024050ff */
[----:B------:R-:W-:-:S03]  /*2f00*/  LEA.HI.X R9, R9, R13, R56, 0x2, P2 ;  /* 0x0000000d09097211 */ /* 0x000fc600010f1438 */
[----:B------:R0:W-:Y:S04]  /*2f10*/  @P1 STG.E desc[UR36][R20.64+0x4], R57 ;  /* 0x0000043914001986 */ /* 0x0001e8000c101924 */
[----:B------:R-:W2:Y:S01]  /*2f20*/  @P0 LDG.E.LTC128B R103, desc[UR36][R8.64] ;  /* 0x0000002408670981 */ /* 0x000ea2000c1e1920 */
[----:B------:R-:W-:Y:S01]  /*2f30*/  IADD3 R116, P1, R10, R116, RZ ;  /* 0x000000740a747210 */ /* 0x000fe20007f3e0ff */
[C---:B------:R-:W-:Y:S01]  /*2f40*/  IMAD.SHL.U32 R121, R92.reuse, 0x4, RZ ;  /* 0x000000045c797824 */ /* 0x040fe200078e00ff */
[----:B------:R-:W-:Y:S01]  /*2f50*/  SHF.L.U64.HI R123, R92, 0x2, R95 ;  /* 0x000000025c7b7819 */ /* 0x000fe2000001025f */
[----:B------:R-:W-:Y:S02]  /*2f60*/  BSSY B1, `(.L_x_36) ;  /* 0x0000010000017945 */ /* 0x000fe40003800000 */
[----:B------:R-:W-:Y:S01]  /*2f70*/  IMAD.X R117, R11, 0x1, R15, P1 ;  /* 0x000000010b757824 */ /* 0x000fe200008e060f */
[----:B------:R-:W-:-:S02]  /*2f80*/  IADD3 R110, P2, R121, R20, RZ ;  /* 0x00000014796e7210 */ /* 0x000fc40007f5e0ff */
[----:B------:R-:W-:Y:S01]  /*2f90*/  ISETP.GT.AND P1, PT, R3, 0x8, P4 ;  /* 0x000000080300780c */ /* 0x000fe20002724270 */
[----:B------:R-:W-:-:S04]  /*2fa0*/  IMAD.WIDE.U32 R116, R23, R14, R116 ;  /* 0x0000000e17747225 */ /* 0x000fc800078e0074 */
[----:B------:R-:W-:Y:S01]  /*2fb0*/  IMAD.X R111, R123, 0x1, R21, P2 ;  /* 0x000000017b6f7824 */ /* 0x000fe200010e0615 */
[----:B--2---:R-:W-:-:S05]  /*2fc0*/  LOP3.LUT R56, R103, 0xffffe000, RZ, 0xc0, !PT ;  /* 0xffffe00067387812 */ /* 0x004fca00078ec0ff */
[----:B------:R-:W-:Y:S01]  /*2fd0*/  FMUL R5, R56, R91 ;  /* 0x0000005b38057220 */ /* 0x000fe20000400000 */
[----:B------:R-:W-:-:S03]  /*2fe0*/  LEA R56, P3, R116, R12, 0x2 ;  /* 0x0000000c74387211 */ /* 0x000fc600078610ff */
[----:B------:R-:W-:Y:S01]  /*2ff0*/  FFMA R15, R58, R90, R5 ;  /* 0x0000005a3a0f7223 */ /* 0x000fe20000000005 */
[----:B------:R-:W-:-:S04]  /*3000*/  IMAD.IADD R5, R125, 0x1, R117 ;  /* 0x000000017d057824 */ /* 0x000fc800078e0275 */
[----:B------:R-:W-:Y:S02]  /*3010*/  F2FP.TF32.F32.PACK_B R15, R15 ;  /* 0x0000000fff0f723e */ /* 0x000fe400024050ff */
[----:B0-----:R-:W-:-:S03]  /*3020*/  LEA.HI.X R57, R116, R13, R5, 0x2, P3 ;  /* 0x0000000d74397211 */ /* 0x001fc600018f1405 */
[----:B------:R0:W-:Y:S01]  /*3030*/  @P0 STG.E desc[UR36][R110.64], R15 ;  /* 0x0000000f6e000986 */ /* 0x0001e2000c101924 */
[----:B------:R-:W-:Y:S05]  /*3040*/  @!P1 BRA `(.L_x_37) ;  /* 0x0000000000049947 */ /* 0x000fea0003800000 */
[----:B------:R2:W5:Y:S02]  /*3050*/  LDG.E.LTC128B R103, desc[UR36][R56.64+0x4] ;  /* 0x0000042438677981 */ /* 0x000564000c1e1920 */
.L_x_37:
[----:B------:R-:W-:Y:S05]  /*3060*/  BSYNC B1 ;  /* 0x0000000000017941 */ /* 0x000fea0003800000 */
.L_x_36:
[----:B-----5:R-:W-:Y:S01]  /*3070*/  LOP3.LUT R8, R103, 0xffffe000, RZ, 0xc0, !PT ;  /* 0xffffe00067087812 */ /* 0x020fe200078ec0ff */
[----:B------:R-:W-:Y:S01]  /*3080*/  BSSY B1, `(.L_x_38) ;  /* 0x000000b000017945 */ /* 0x000fe20003800000 */
[----:B------:R-:W-:Y:S01]  /*3090*/  ISETP.GT.AND P4, PT, R4, 0x8, PT ;  /* 0x000000080400780c */ /* 0x000fe20003f84270 */
[----:B0-----:R-:W-:Y:S02]  /*30a0*/  IMAD.SHL.U32 R15, R93, 0x4, RZ ;  /* 0x000000045d0f7824 */ /* 0x001fe400078e00ff */
[----:B------:R-:W-:Y:S01]  /*30b0*/  FMUL R8, R8, R91 ;  /* 0x0000005b08087220 */ /* 0x000fe20000400000 */
[----:B------:R-:W-:Y:S02]  /*30c0*/  ISETP.GT.AND P0, PT, R3, RZ, P4 ;  /* 0x000000ff0300720c */ /* 0x000fe40002704270 */
[----:B------:R-:W-:Y:S01]  /*30d0*/  P2R R116, PR, RZ, 0x10 ;  /* 0x00000010ff747803 */ /* 0x000fe20000000000 */
[----:B------:R-:W-:-:S05]  /*30e0*/  FFMA R59, R59, R90, R8 ;  /* 0x0000005a3b3b7223 */ /* 0x000fca0000000008 */
[----:B------:R-:W-:-:S05]  /*30f0*/  F2FP.TF32.F32.PACK_B R59, R59 ;  /* 0x0000003bff3b723e */ /* 0x000fca00024050ff */
[----:B------:R0:W-:Y:S01]  /*3100*/  @P1 STG.E desc[UR36][R110.64+0x4], R59 ;  /* 0x0000043b6e001986 */ /* 0x0001e2000c101924 */
[----:B------:R-:W-:Y:S05]  /*3110*/  @!P0 BRA `(.L_x_39) ;  /* 0x0000000000048947 */ /* 0x000fea0003800000 */
[----:B------:R3:W5:Y:S02]  /*3120*/  LDG.E.LTC128B R103, desc[UR36][R6.64+0x20] ;  /* 0x0000202406677981 */ /* 0x000764000c1e1920 */
.L_x_39:
[----:B------:R-:W-:Y:S05]  /*3130*/  BSYNC B1 ;  /* 0x0000000000017941 */ /* 0x000fea0003800000 */
.L_x_38:
[----:B-----5:R-:W-:Y:S01]  /*3140*/  LOP3.LUT R58, R103, 0xffffe000, RZ, 0xc0, !PT ;  /* 0xffffe000673a7812 */ /* 0x020fe200078ec0ff */
[----:B------:R-:W-:Y:S01]  /*3150*/  BSSY B1, `(.L_x_40) ;  /* 0x000000d000017945 */ /* 0x000fe20003800000 */
[----:B------:R-:W-:Y:S02]  /*3160*/  SHF.L.U64.HI R5, R93, 0x2, R94 ;  /* 0x000000025d057819 */ /* 0x000fe4000001025e */
[----:B------:R-:W-:Y:S01]  /*3170*/  IADD3 R8, P1, P2, R15, R20, R121 ;  /* 0x000000140f087210 */ /* 0x000fe20007a3e079 */
[----:B0-----:R-:W-:Y:S01]  /*3180*/  FMUL R59, R58, R91 ;  /* 0x0000005b3a3b7220 */ /* 0x001fe20000400000 */
[----:B------:R-:W-:Y:S02]  /*3190*/  ISETP.GT.AND P3, PT, R4, 0x9, PT ;  /* 0x000000090400780c */ /* 0x000fe40003f64270 */
[----:B------:R-:W-:Y:S01]  /*31a0*/  IADD3.X R9, R5, R21, R123, P1, P2 ;  /* 0x0000001505097210 */ /* 0x000fe20000fe447b */
[----:B------:R-:W-:Y:S01]  /*31b0*/  FFMA R59, R60, R90, R59 ;  /* 0x0000005a3c3b7223 */ /* 0x000fe2000000003b */
[----:B------:R-:W-:-:S02]  /*31c0*/  ISETP.GT.AND P1, PT, R3, RZ, P3 ;  /* 0x000000ff0300720c */ /* 0x000fc40001f24270 */
[----:B------:R-:W-:Y:S02]  /*31d0*/  P2R R117, PR, RZ, 0x8 ;  /* 0x00000008ff757803 */ /* 0x000fe40000000000 */
[----:B------:R-:W-:-:S05]  /*31e0*/  F2FP.TF32.F32.PACK_B R59, R59 ;  /* 0x0000003bff3b723e */ /* 0x000fca00024050ff */
[----:B------:R0:W-:Y:S04]  /*31f0*/  @P0 STG.E desc[UR36][R20.64+0x20], R59 ;  /* 0x0000203b14000986 */ /* 0x0001e8000c101924 */
[----:B------:R-:W-:Y:S05]  /*3200*/  @!P1 BRA `(.L_x_41) ;  /* 0x0000000000049947 */ /* 0x000fea0003800000 */
[----:B------:R4:W5:Y:S02]  /*3210*/  LDG.E.LTC128B R103, desc[UR36][R6.64+0x24] ;  /* 0x0000242406677981 */ /* 0x000964000c1e1920 */
.L_x_41:
[----:B------:R-:W-:Y:S05]  /*3220*/  BSYNC B1 ;  /* 0x0000000000017941 */ /* 0x000fea0003800000 */
.L_x_40:
[----:B-----5:R-:W-:Y:S01]  /*3230*/  LOP3.LUT R58, R103, 0xffffe000, RZ, 0xc0, !PT ;  /* 0xffffe000673a7812 */ /* 0x020fe200078ec0ff */
[----:B------:R-:W-:Y:S01]  /*3240*/  BSSY B1, `(.L_x_42) ;  /* 0x0000008000017945 */ /* 0x000fe20003800000 */
[----:B------:R-:W-:-:S03]  /*3250*/  ISETP.GT.AND P0, PT, R3, 0x8, P4 ;  /* 0x000000080300780c */ /* 0x000fc60002704270 */
[----:B------:R-:W-:-:S04]  /*3260*/  FMUL R58, R58, R91 ;  /* 0x0000005b3a3a7220 */ /* 0x000fc80000400000 */
[----:B------:R-:W-:-:S05]  /*3270*/  FFMA R61, R61, R90, R58 ;  /* 0x0000005a3d3d7223 */ /* 0x000fca000000003a */
[----:B------:R-:W-:-:S05]  /*3280*/  F2FP.TF32.F32.PACK_B R61, R61 ;  /* 0x0000003dff3d723e */ /* 0x000fca00024050ff */
[----:B------:R0:W-:Y:S01]  /*3290*/  @P1 STG.E desc[UR36][R20.64+0x24], R61 ;  /* 0x0000243d14001986 */ /* 0x0001e2000c101924 */
[----:B------:R-:W-:Y:S05]  /*32a0*/  @!P0 BRA `(.L_x_43) ;  /* 0x0000000000048947 */ /* 0x000fea0003800000 */
[----:B------:R0:W5:Y:S02]  /*32b0*/  LDG.E.LTC128B R103, desc[UR36][R56.64+0x20] ;  /* 0x0000202438677981 */ /* 0x000164000c1e1920 */
.L_x_43:
[----:B------:R-:W-:Y:S05]  /*32c0*/  BSYNC B1 ;  /* 0x0000000000017941 */ /* 0x000fea0003800000 */
.L_x_42:
[----:B-----5:R-:W-:Y:S01]  /*32d0*/  LOP3.LUT R58, R103, 0xffffe000, RZ, 0xc0, !PT ;  /* 0xffffe000673a7812 */ /* 0x020fe200078ec0ff */
[----:B------:R-:W-:Y:S01]  /*32e0*/  BSSY B1, `(.L_x_44) ;  /* 0x0000008000017945 */ /* 0x000fe20003800000 */
[----:B------:R-:W-:-:S03]  /*32f0*/  ISETP.GT.AND P1, PT, R3, 0x8, P3 ;  /* 0x000000080300780c */ /* 0x000fc60001f24270 */
[----:B0-----:R-:W-:-:S04]  /*3300*/  FMUL R59, R58, R91 ;  /* 0x0000005b3a3b7220 */ /* 0x001fc80000400000 */
[----:B------:R-:W-:-:S05]  /*3310*/  FFMA R59, R62, R90, R59 ;  /* 0x0000005a3e3b7223 */ /* 0x000fca000000003b */
[----:B------:R-:W-:-:S05]  /*3320*/  F2FP.TF32.F32.PACK_B R59, R59 ;  /* 0x0000003bff3b723e */ /* 0x000fca00024050ff */
[----:B------:R0:W-:Y:S01]  /*3330*/  @P0 STG.E desc[UR36][R110.64+0x20], R59 ;  /* 0x0000203b6e000986 */ /* 0x0001e2000c101924 */
[----:B------:R-:W-:Y:S05]  /*3340*/  @!P1 BRA `(.L_x_45) ;  /* 0x0000000000049947 */ /* 0x000fea0003800000 */
[----:B------:R0:W5:Y:S02]  /*3350*/  LDG.E.LTC128B R103, desc[UR36][R56.64+0x24] ;  /* 0x0000242438677981 */ /* 0x000164000c1e1920 */
.L_x_45:
[----:B------:R-:W-:Y:S05]  /*3360*/  BSYNC B1 ;  /* 0x0000000000017941 */ /* 0x000fea0003800000 */
.L_x_44:
[----:B-----5:R-:W-:Y:S01]  /*3370*/  LOP3.LUT R58, R103, 0xffffe000, RZ, 0xc0, !PT ;  /* 0xffffe000673a7812 */ /* 0x020fe200078ec0ff */
[----:B------:R-:W-:Y:S01]  /*3380*/  BSSY B1, `(.L_x_46) ;  /* 0x000000c000017945 */ /* 0x000fe20003800000 */
[----:B------:R-:W-:Y:S02]  /*3390*/  IADD3 R121, P0, R112, 0x80, RZ ;  /* 0x0000008070797810 */ /* 0x000fe40007f1e0ff */
[----:B------:R-:W-:Y:S01]  /*33a0*/  ISETP.GT.AND P2, PT, R4, 0x10, PT ;  /* 0x000000100400780c */ /* 0x000fe20003f44270 */
[----:B------:R-:W-:Y:S02]  /*33b0*/  FMUL R58, R58, R91 ;  /* 0x0000005b3a3a7220 */ /* 0x000fe40000400000 */
[----:B------:R-:W-:Y:S01]  /*33c0*/  IMAD.X R113, RZ, RZ, R113, P0 ;  /* 0x000000ffff717224 */ /* 0x000fe200000e0671 */
[----:B------:R-:W-:Y:S01]  /*33d0*/  ISETP.GT.AND P0, PT, R3, RZ, P2 ;  /* 0x000000ff0300720c */ /* 0x000fe20001704270 */
[----:B------:R-:W-:Y:S01]  /*33e0*/  FFMA R63, R63, R90, R58 ;  /* 0x0000005a3f3f7223 */ /* 0x000fe2000000003a */
[----:B------:R-:W-:-:S04]  /*33f0*/  P2R R112, PR, RZ, 0x4 ;  /* 0x00000004ff707803 */ /* 0x000fc80000000000 */
[----:B------:R-:W-:-:S05]  /*3400*/  F2FP.TF32.F32.PACK_B R63, R63 ;  /* 0x0000003fff3f723e */ /* 0x000fca00024050ff */
[----:B------:R0:W-:Y:S02]  /*3410*/  @P1 STG.E desc[UR36][R110.64+0x24], R63 ;  /* 0x0000243f6e001986 */ /* 0x0001e4000c101924 */
[----:B------:R-:W-:Y:S05]  /*3420*/  @!P0 BRA `(.L_x_47) ;  /* 0x0000000000048947 */ /* 0x000fea0003800000 */
[----:B------:R0:W5:Y:S02]  /*3430*/  LDG.E.LTC128B R103, desc[UR36][R6.64+0x40] ;  /* 0x0000402406677981 */ /* 0x000164000c1e1920 */
.L_x_47:
[----:B------:R-:W-:Y:S05]  /*3440*/  BSYNC B1 ;  /* 0x0000000000017941 */ /* 0x000fea0003800000 */
.L_x_46:
[----:B-----5:R-:W-:Y:S01]  /*3450*/  LOP3.LUT R58, R103, 0xffffe000, RZ, 0xc0, !PT ;  /* 0xffffe000673a7812 */ /* 0x020fe200078ec0ff */
[-C--:B------:R-:W-:Y:S01]  /*3460*/  IMAD R60, R113, R108.reuse, RZ ;  /* 0x0000006c713c7224 */ /* 0x080fe200078e02ff */
[----:B------:R-:W-:Y:S01]  /*3470*/  ISETP.GT.AND P1, PT, R4, 0x11, PT ;  /* 0x000000110400780c */ /* 0x000fe20003f24270 */
[----:B------:R-:W-:Y:S02]  /*3480*/  BSSY B1, `(.L_x_48) ;  /* 0x0000020000017945 */ /* 0x000fe40003800000 */
[----:B0-----:R-:W-:Y:S01]  /*3490*/  FMUL R59, R58, R91 ;  /* 0x0000005b3a3b7220 */ /* 0x001fe20000400000 */
[C---:B------:R-:W-:Y:S02]  /*34a0*/  IMAD R107, R121.reuse, R109, R60 ;  /* 0x0000006d796b7224 */ /* 0x040fe400078e023c */
[----:B------:R-:W-:-:S04]  /*34b0*/  IMAD.WIDE.U32 R60, R121, R108, R10 ;  /* 0x0000006c793c7225 */ /* 0x000fc800078e000a */
[----:B------:R-:W-:Y:S01]  /*34c0*/  FFMA R113, R64, R90, R59 ;  /* 0x0000005a40717223 */ /* 0x000fe2000000003b */
[----:B------:R-:W-:-:S04]  /*34d0*/  IMAD.IADD R61, R107, 0x1, R61 ;  /* 0x000000016b3d7824 */ /* 0x000fc800078e023d */
[----:B------:R-:W-:Y:S01]  /*34e0*/  F2FP.TF32.F32.PACK_B R113, R113 ;  /* 0x00000071ff71723e */ /* 0x000fe200024050ff */
[----:B------:R-:W-:-:S04]  /*34f0*/  IMAD.WIDE.U32 R58, R121, R108, R104 ;  /* 0x0000006c793a7225 */ /* 0x000fc800078e0068 */
[----:B------:R0:W-:Y:S01]  /*3500*/  @P0 STG.E desc[UR36][R20.64+0x40], R113 ;  /* 0x0000407114000986 */ /* 0x0001e2000c101924 */
[----:B------:R-:W-:Y:S01]  /*3510*/  IMAD.WIDE.U32 R62, R23, R14, R60 ;  /* 0x0000000e173e7225 */ /* 0x000fe200078e003c */
[----:B------:R-:W-:-:S03]  /*3520*/  LEA R60, P0, R58, R12, 0x2 ;  /* 0x0000000c3a3c7211 */ /* 0x000fc600078010ff */
[----:B------:R-:W-:Y:S02]  /*3530*/  IMAD.IADD R59, R59, 0x1, R107 ;  /* 0x000000013b3b7824 */ /* 0x000fe400078e026b */
[----:B------:R-:W-:-:S03]  /*3540*/  IMAD.WIDE.U32 R108, R121, R108, R114 ;  /* 0x0000006c796c7225 */ /* 0x000fc600078e0072 */
[----:B------:R-:W-:Y:S01]  /*3550*/  LEA.HI.X R61, R58, R13, R59, 0x2, P0 ;  /* 0x0000000d3a3d7211 */ /* 0x000fe200000f143b */
[----:B------:R-:W-:Y:S01]  /*3560*/  IMAD.IADD R59, R125, 0x1, R63 ;  /* 0x000000017d3b7824 */ /* 0x000fe200078e023f */
[----:B------:R-:W-:Y:S01]  /*3570*/  LEA R58, P0, R62, R12, 0x2 ;  /* 0x0000000c3e3a7211 */ /* 0x000fe200078010ff */
[----:B------:R-:W-:-:S03]  /*3580*/  IMAD.IADD R107, R107, 0x1, R109 ;  /* 0x000000016b6b7824 */ /* 0x000fc600078e026d */
[----:B------:R-:W-:Y:S02]  /*3590*/  LEA.HI.X R59, R62, R13, R59, 0x2, P0 ;  /* 0x0000000d3e3b7211 */ /* 0x000fe400000f143b */
[----:B------:R-:W-:-:S05]  /*35a0*/  IADD3 R106, P0, R106, R108, RZ ;  /* 0x0000006c6a6a7210 */ /* 0x000fca0007f1e0ff */
[----:B------:R-:W-:Y:S01]  /*35b0*/  IMAD.X R104, R107, 0x1, R105, P0 ;  /* 0x000000016b687824 */ /* 0x000fe200000e0669 */
[----:B------:R-:W-:-:S05]  /*35c0*/  IADD3 R62, P0, R10, R108, RZ ;  /* 0x0000006c0a3e7210 */ /* 0x000fca0007f1e0ff */
[----:B------:R-:W-:Y:S01]  /*35d0*/  IMAD.X R63, R11, 0x1, R107, P0 ;  /* 0x000000010b3f7824 */ /* 0x000fe200000e066b */
[----:B------:R-:W-:Y:S01]  /*35e0*/  LEA R10, P0, R106, R12, 0x2 ;  /* 0x0000000c6a0a7211 */ /* 0x000fe200078010ff */
[----:B------:R-:W-:-:S03]  /*35f0*/  IMAD.WIDE.U32 R62, R23, R14, R62 ;  /* 0x0000000e173e7225 */ /* 0x000fc600078e003e */
[----:B------:R-:W-:Y:S02]  /*3600*/  LEA.HI.X R11, R106, R13, R104, 0x2, P0 ;  /* 0x0000000d6a0b7211 */ /* 0x000fe400000f1468 */
[----:B------:R-:W-:Y:S01]  /*3610*/  P2R R104, PR, RZ, 0x2 ;  /* 0x00000002ff687803 */ /* 0x000fe20000000000 */
[----:B------:R-:W-:Y:S01]  /*3620*/  IMAD.IADD R14, R125, 0x1, R63 ;  /* 0x000000017d0e7824 */ /* 0x000fe200078e023f */
[----:B------:R-:W-:-:S04]  /*3630*/  LEA R12, P0, R62, R12, 0x2 ;  /* 0x0000000c3e0c7211 */ /* 0x000fc800078010ff */
[----:B------:R-:W-:Y:S02]  /*3640*/  LEA.HI.X R13, R62, R13, R14, 0x2, P0 ;  /* 0x0000000d3e0d7211 */ /* 0x000fe400000f140e */
[----:B------:R-:W-:-:S13]  /*3650*/  ISETP.GT.AND P0, PT, R3, RZ, P1 ;  /* 0x000000ff0300720c */ /* 0x000fda0000f04270 */
[----:B0-----:R-:W-:Y:S05]  /*3660*/  @!P0 BRA `(.L_x_49) ;  /* 0x0000000000048947 */ /* 0x001fea0003800000 */
[----:B------:R0:W5:Y:S02]  /*3670*/  LDG.E.LTC128B R103, desc[UR36][R6.64+0x44] ;  /* 0x0000442406677981 */ /* 0x000164000c1e1920 */
.L_x_49:
[----:B------:R-:W-:Y:S05]  /*3680*/  BSYNC B1 ;  /* 0x0000000000017941 */ /* 0x000fea0003800000 */
.L_x_48:
[----:B-----5:R-:W-:Y:S01]  /*3690*/  LOP3.LUT R14, R103, 0xffffe000, RZ, 0xc0, !PT ;  /* 0xffffe000670e7812 */ /* 0x020fe200078ec0ff */
[----:B------:R-:W-:Y:S04]  /*36a0*/  BSSY B1, `(.L_x_50) ;  /* 0x0000008000017945 */ /* 0x000fe80003800000 */
[----:B------:R-:W-:-:S04]  /*36b0*/  FMUL R14, R14, R91 ;  /* 0x0000005b0e0e7220 */ /* 0x000fc80000400000 */
[----:B------:R-:W-:-:S05]  /*36c0*/  FFMA R65, R65, R90, R14 ;  /* 0x0000005a41417223 */ /* 0x000fca000000000e */
[----:B------:R-:W-:-:S05]  /*36d0*/  F2FP.TF32.F32.PACK_B R65, R65 ;  /* 0x00000041ff41723e */ /* 0x000fca00024050ff */
[----:B------:R0:W-:Y:S01]  /*36e0*/  @P0 STG.E desc[UR36][R20.64+0x44], R65 ;  /* 0x0000444114000986 */ /* 0x0001e2000c101924 */
[----:B------:R-:W-:-:S13]  /*36f0*/  ISETP.GT.AND P0, PT, R3, 0x8, P2 ;  /* 0x000000080300780c */ /* 0x000fda0001704270 */
[----:B0-----:R-:W-:Y:S05]  /*3700*/  @!P0 BRA `(.L_x_51) ;  /* 0x0000000000048947 */ /* 0x001fea0003800000 */
[----:B------:R0:W5:Y:S02]  /*3710*/  LDG.E.LTC128B R103, desc[UR36][R56.64+0x40] ;  /* 0x0000402438677981 */ /* 0x000164000c1e1920 */
.L_x_51:
[----:B------:R-:W-:Y:S05]  /*3720*/  BSYNC B1 ;  /* 0x0000000000017941 */ /* 0x000fea0003800000 */
.L_x_50:
        /* <DEDUP_REMOVED lines=9> */
.L_x_53:
[----:B------:R-:W-:Y:S05]  /*37c0*/  BSYNC B1 ;  /* 0x0000000000017941 */ /* 0x000fea0003800000 */
.L_x_52:
[----:B-----5:R-:W-:Y:S01]  /*37d0*/  LOP3.LUT R14, R103, 0xffffe000, RZ, 0xc0, !PT ;  /* 0xffffe000670e7812 */ /* 0x020fe200078ec0ff */
[----:B------:R-:W-:Y:S01]  /*37e0*/  BSSY B1, `(.L_x_54) ;  /* 0x000000a000017945 */ /* 0x000fe20003800000 */
[----:B------:R-:W-:-:S03]  /*37f0*/  ISETP.GT.AND P2, PT, R4, 0x18, PT ;  /* 0x000000180400780c */ /* 0x000fc60003f44270 */
[----:B------:R-:W-:Y:S01]  /*3800*/  FMUL R14, R14, R91 ;  /* 0x0000005b0e0e7220 */ /* 0x000fe20000400000 */
[----:B------:R-:W-:-:S03]  /*3810*/  P2R R66, PR, RZ, 0x4 ;  /* 0x00000004ff427803 */ /* 0x000fc60000000000 */
[----:B------:R-:W-:-:S05]  /*3820*/  FFMA R67, R67, R90, R14 ;  /* 0x0000005a43437223 */ /* 0x000fca000000000e */
[----:B------:R-:W-:-:S05]  /*3830*/  F2FP.TF32.F32.PACK_B R67, R67 ;  /* 0x00000043ff43723e */ /* 0x000fca00024050ff */
[----:B------:R0:W-:Y:S01]  /*3840*/  @P0 STG.E desc[UR36][R110.64+0x44], R67 ;  /* 0x000044436e000986 */ /* 0x0001e2000c101924 */
[----:B------:R-:W-:-:S13]  /*3850*/  ISETP.GT.AND P0, PT, R3, RZ, P2 ;  /* 0x000000ff0300720c */ /* 0x000fda0001704270 */
[----:B0-----:R-:W-:Y:S05]  /*3860*/  @!P0 BRA `(.L_x_55) ;  /* 0x0000000000048947 */ /* 0x001fea0003800000 */
[----:B------:R0:W5:Y:S02]  /*3870*/  LDG.E.LTC128B R103, desc[UR36][R6.64+0x60] ;  /* 0x0000602406677981 */ /* 0x000164000c1e1920 */
.L_x_55:
[----:B------:R-:W-:Y:S05]  /*3880*/  BSYNC B1 ;  /* 0x0000000000017941 */ /* 0x000fea0003800000 */
.L_x_54:
        /* <DEDUP_REMOVED lines=11> */
.L_x_57:
[----:B------:R-:W-:Y:S05]  /*3940*/  BSYNC B1 ;  /* 0x0000000000017941 */ /* 0x000fea0003800000 */
.L_x_56:
        /* <DEDUP_REMOVED lines=9> */
.L_x_59:
[----:B------:R-:W-:Y:S05]  /*39e0*/  BSYNC B1 ;  /* 0x0000000000017941 */ /* 0x000fea0003800000 */
.L_x_58:
        /* <DEDUP_REMOVED lines=9> */
.L_x_61:
[----:B------:R-:W-:Y:S05]  /*3a80*/  BSYNC B1 ;  /* 0x0000000000017941 */ /* 0x000fea0003800000 */
.L_x_60:
        /* <DEDUP_REMOVED lines=11> */
.L_x_63:
[----:B------:R-:W-:Y:S05]  /*3b40*/  BSYNC B1 ;  /* 0x0000000000017941 */ /* 0x000fea0003800000 */
.L_x_62:
        /* <DEDUP_REMOVED lines=11> */
.L_x_65:
[----:B------:R-:W-:Y:S05]  /*3c00*/  BSYNC B1 ;  /* 0x0000000000017941 */ /* 0x000fea0003800000 */
.L_x_64:
        /* <DEDUP_REMOVED lines=9> */
.L_x_67:
[----:B------:R-:W-:Y:S05]  /*3ca0*/  BSYNC B1 ;  /* 0x0000000000017941 */ /* 0x000fea0003800000 */
.L_x_66:
        /* <DEDUP_REMOVED lines=9> */
.L_x_69:
[----:B------:R-:W-:Y:S05]  /*3d40*/  BSYNC B1 ;  /* 0x0000000000017941 */ /* 0x000fea0003800000 */
.L_x_68:
        /* <DEDUP_REMOVED lines=11> */
.L_x_71:
[----:B------:R-:W-:Y:S05]  /*3e00*/  BSYNC B1 ;  /* 0x0000000000017941 */ /* 0x000fea0003800000 */
.L_x_70:
        /* <DEDUP_REMOVED lines=11> */
.L_x_73:
[----:B------:R-:W-:Y:S05]  /*3ec0*/  BSYNC B1 ;  /* 0x0000000000017941 */ /* 0x000fea0003800000 */
.L_x_72:
        /* <DEDUP_REMOVED lines=9> */
.L_x_75:
[----:B------:R-:W-:Y:S05]  /*3f60*/  BSYNC B1 ;  /* 0x0000000000017941 */ /* 0x000fea0003800000 */
.L_x_74:
        /* <DEDUP_REMOVED lines=9> */
.L_x_77:
[----:B------:R-:W-:Y:S05]  /*4000*/  BSYNC B1 ;  /* 0x0000000000017941 */ /* 0x000fea0003800000 */
.L_x_76:
[----:B-----5:R-:W-:Y:S01]  /*4010*/  LOP3.LUT R14, R103, 0xffffe000, RZ, 0xc0, !PT ;  /* 0xffffe000670e7812 */ /* 0x020fe200078ec0ff */
[----:B------:R-:W-:Y:S01]  /*4020*/  BSSY B1, `(.L_x_78) ;  /* 0x0000009000017945 */ /* 0x000fe20003800000 */
[----:B------:R-:W-:-:S03]  /*4030*/  ISETP.GT.AND P3, PT, R4, 0x30, PT ;  /* 0x000000300400780c */ /* 0x000fc60003f64270 */
[----:B------:R-:W-:-:S04]  /*4040*/  FMUL R14, R14, R91 ;  /* 0x0000005b0e0e7220 */ /* 0x000fc80000400000 */
[----:B------:R-:W-:-:S05]  /*4050*/  FFMA R79, R79, R90, R14 ;  /* 0x0000005a4f4f7223 */ /* 0x000fca000000000e */
[----:B------:R-:W-:-:S05]  /*4060*/  F2FP.TF32.F32.PACK_B R79, R79 ;  /* 0x0000004fff4f723e */ /* 0x000fca00024050ff */
[----:B------:R0:W-:Y:S01]  /*4070*/  @P0 STG.E desc[UR36][R110.64+0xa4], R79 ;  /* 0x0000a44f6e000986 */ /* 0x0001e2000c101924 */
[----:B------:R-:W-:-:S13]  /*4080*/  ISETP.GT.AND P0, PT, R3, RZ, P3 ;  /* 0x000000ff0300720c */ /* 0x000fda0001f04270 */
[----:B0-----:R-:W-:Y:S05]  /*4090*/  @!P0 BRA `(.L_x_79) ;  /* 0x0000000000048947 */ /* 0x001fea0003800000 */
[----:B------:R0:W5:Y:S02]  /*40a0*/  LDG.E.LTC128B R103, desc[UR36][R6.64+0xc0] ;  /* 0x0000c02406677981 */ /* 0x000164000c1e1920 */
.L_x_79:
[----:B------:R-:W-:Y:S05]  /*40b0*/  BSYNC B1 ;  /* 0x0000000000017941 */ /* 0x000fea0003800000 */
.L_x_78:
        /* <DEDUP_REMOVED lines=10> */
.L_x_81:
[----:B------:R-:W-:Y:S05]  /*4160*/  BSYNC B1 ;  /* 0x0000000000017941 */ /* 0x000fea0003800000 */
.L_x_80:
        /* <DEDUP_REMOVED lines=9> */
.L_x_83:
[----:B------:R-:W-:Y:S05]  /*4200*/  BSYNC B1 ;  /* 0x0000000000017941 */ /* 0x000fea0003800000 */
.L_x_82:
        /* <DEDUP_REMOVED lines=9> */
.L_x_85:
[----:B------:R-:W-:Y:S05]  /*42a0*/  BSYNC B1 ;  /* 0x0000000000017941 */ /* 0x000fea0003800000 */
.L_x_84:
        /* <DEDUP_REMOVED lines=10> */
.L_x_87:
[----:B------:R-:W-:Y:S05]  /*4350*/  BSYNC B1 ;  /* 0x0000000000017941 */ /* 0x000fea0003800000 */
.L_x_86:
[----:B-----5:R-:W-:Y:S01]  /*4360*/  LOP3.LUT R14, R103, 0xffffe000, RZ, 0xc0, !PT ;  /* 0xffffe000670e7812 */ /* 0x020fe200078ec0ff */
[----:B------:R-:W-:Y:S04]  /*4370*/  BSSY B1, `(.L_x_88) ;  /* 0x000000f000017945 */ /* 0x000fe80003800000 */
[----:B------:R-:W-:-:S04]  /*4380*/  FMUL R23, R14, R91 ;  /* 0x0000005b0e177220 */ /* 0x000fc80000400000 */
[----:B------:R-:W-:-:S05]  /*4390*/  FFMA R23, R84, R90, R23 ;  /* 0x0000005a54177223 */ /* 0x000fca0000000017 */
[----:B------:R-:W-:-:S05]  /*43a0*/  F2FP.TF32.F32.PACK_B R23, R23 ;  /* 0x00000017ff17723e */ /* 0x000fca00024050ff */
[----:B------:R0:W-:Y:S01]  /*43b0*/  @P0 STG.E desc[UR36][R20.64+0xe0], R23 ;  /* 0x0000e01714000986 */ /* 0x0001e2000c101924 */
[----:B------:R-:W-:-:S05]  /*43c0*/  IADD3 R62, P0, R15, R110, RZ ;  /* 0x0000006e0f3e7210 */ /* 0x000fca0007f1e0ff */
[----:B------:R-:W-:Y:S01]  /*43d0*/  IMAD.X R63, R5, 0x1, R111, P0 ;  /* 0x00000001053f7824 */ /* 0x000fe200000e066f */
[----:B------:R-:W-:-:S05]  /*43e0*/  IADD3 R64, P0, R15, R110, RZ ;  /* 0x0000006e0f407210 */ /* 0x000fca0007f1e0ff */
[----:B------:R-:W-:Y:S01]  /*43f0*/  IMAD.X R65, R5, 0x1, R111, P0 ;  /* 0x0000000105417824 */ /* 0x000fe200000e066f */
[----:B------:R-:W-:-:S05]  /*4400*/  IADD3 R14, P0, R15, R20, RZ ;  /* 0x000000140f0e7210 */ /* 0x000fca0007f1e0ff */
[----:B------:R-:W-:Y:S01]  /*4410*/  IMAD.X R15, R5, 0x1, R21, P0 ;  /* 0x00000001050f7824 */ /* 0x000fe200000e0615 */
[----:B------:R-:W-:-:S04]  /*4420*/  ISETP.GT.AND P0, PT, R4, 0x39, PT ;  /* 0x000000390400780c */ /* 0x000fc80003f04270 */
[----:B------:R-:W-:-:S13]  /*4430*/  ISETP.GT.AND P4, PT, R3, RZ, P0 ;  /* 0x000000ff0300720c */ /* 0x000fda0000784270 */
[----:B0-----:R-:W-:Y:S05]  /*4440*/  @!P4 BRA `(.L_x_89) ;  /* 0x000000000004c947 */ /* 0x001fea0003800000 */
[----:B------:R0:W5:Y:S02]  /*4450*/  LDG.E.LTC128B R103, desc[UR36][R6.64+0xe4] ;  /* 0x0000e42406677981 */ /* 0x000164000c1e1920 */
.L_x_89:
[----:B------:R-:W-:Y:S05]  /*4460*/  BSYNC B1 ;  /* 0x0000000000017941 */ /* 0x000fea0003800000 */
.L_x_88:
        /* <DEDUP_REMOVED lines=9> */
.L_x_91:
[----:B------:R-:W-:Y:S05]  /*4500*/  BSYNC B1 ;  /* 0x0000000000017941 */ /* 0x000fea0003800000 */
.L_x_90:
        /* <DEDUP_REMOVED lines=9> */
.L_x_93:
[----:B------:R-:W-:Y:S05]  /*45a0*/  BSYNC B1 ;  /* 0x0000000000017941 */ /* 0x000fea0003800000 */
.L_x_92:
[----:B-----5:R-:W-:-:S05]  /*45b0*/  LOP3.LUT R4, R103, 0xffffe000, RZ, 0xc0, !PT ;  /* 0xffffe00067047812 */ /* 0x020fca00078ec0ff */
[----:B------:R-:W-:-:S04]  /*45c0*/  FMUL R4, R4, R91 ;  /* 0x0000005b04047220 */ /* 0x000fc80000400000 */
[----:B------:R-:W-:-:S05]  /*45d0*/  FFMA R87, R87, R90, R4 ;  /* 0x0000005a57577223 */ /* 0x000fca0000000004 */
[----:B------:R-:W-:-:S05]  /*45e0*/  F2FP.TF32.F32.PACK_B R87, R87 ;  /* 0x00000057ff57723e */ /* 0x000fca00024050ff */
[----:B------:R0:W-:Y:S01]  /*45f0*/  @P4 STG.E desc[UR36][R110.64+0xe4], R87 ;  /* 0x0000e4576e004986 */ /* 0x0001e2000c101924 */
[----:B------:R-:W-:-:S13]  /*4600*/  ISETP.GT.AND P4, PT, R3, 0x80, P6 ;  /* 0x000000800300780c */ /* 0x000fda0003784270 */
[----:B------:R-:W2:Y:S01]  /*4610*/  @P4 LDG.E.LTC128B R103, desc[UR36][R60.64] ;  /* 0x000000243c674981 */ /* 0x000ea2000c1e1920 */
[----:B------:R-:W-:Y:S01]  /*4620*/  BSSY B1, `(.L_x_94) ;  /* 0x000000a000017945 */ /* 0x000fe20003800000 */
[----:B--2---:R-:W-:-:S05]  /*4630*/  LOP3.LUT R4, R103, 0xffffe000, RZ, 0xc0, !PT ;  /* 0xffffe00067047812 */ /* 0x004fca00078ec0ff */
[----:B------:R-:W-:-:S04]  /*4640*/  FMUL R5, R4, R91 ;  /* 0x0000005b04057220 */ /* 0x000fc80000400000 */
[----:B------:R-:W-:-:S05]  /*4650*/  FFMA R5, R24, R90, R5 ;  /* 0x0000005a18057223 */ /* 0x000fca0000000005 */
[----:B------:R-:W-:-:S05]  /*4660*/  F2FP.TF32.F32.PACK_B R5, R5 ;  /* 0x00000005ff05723e */ /* 0x000fca00024050ff */
[----:B------:R0:W-:Y:S01]  /*4670*/  @P4 STG.E desc[UR36][R14.64], R5 ;  /* 0x000000050e004986 */ /* 0x0001e2000c101924 */
[----:B------:R-:W-:-:S04]  /*4680*/  ISETP.NE.AND P4, PT, R119, RZ, PT ;  /* 0x000000ff7700720c */ /* 0x000fc80003f85270 */
[----:B------:R-:W-:-:S13]  /*4690*/  ISETP.GT.AND P4, PT, R3, 0x80, P4 ;  /* 0x000000800300780c */ /* 0x000fda0002784270 */
[----:B0-----:R-:W-:Y:S05]  /*46a0*/  @!P4 BRA `(.L_x_95) ;  /* 0x000000000004c947 */ /* 0x001fea0003800000 */
[----:B------:R0:W5:Y:S02]  /*46b0*/  LDG.E.LTC128B R103, desc[UR36][R58.64+0x4] ;  /* 0x000004243a677981 */ /* 0x000164000c1e1920 */
.L_x_95:
[----:B------:R-:W-:Y:S05]  /*46c0*/  BSYNC B1 ;  /* 0x0000000000017941 */ /* 0x000fea0003800000 */
.L_x_94:
[----:B-----5:R-:W-:Y:S01]  /*46d0*/  LOP3.LUT R4, R103, 0xffffe000, RZ, 0xc0, !PT ;  /* 0xffffe00067047812 */ /* 0x020fe200078ec0ff */
[----:B------:R-:W-:Y:S01]  /*46e0*/  @P4 IMAD.MOV.U32 R5, RZ, RZ, R15 ;  /* 0x000000ffff054224 */ /* 0x000fe200078e000f */
[----:B------:R-:W-:Y:S01]  /*46f0*/  ISETP.GT.AND P6, PT, R3, 0x88, P6 ;  /* 0x000000880300780c */ /* 0x000fe200037c4270 */
[----:B------:R-:W-:Y:S02]  /*4700*/  BSSY B1, `(.L_x_96) ;  /* 0x0000008000017945 */ /* 0x000fe40003800000 */
[----:B------:R-:W-:-:S04]  /*4710*/  FMUL R4, R4, R91 ;  /* 0x0000005b04047220 */ /* 0x000fc80000400000 */
[----:B------:R-:W-:Y:S01]  /*4720*/  FFMA R25, R25, R90, R4 ;  /* 0x0000005a19197223 */ /* 0x000fe20000000004 */
[----:B------:R-:W-:-:S04]  /*4730*/  @P4 IMAD.MOV.U32 R4, RZ, RZ, R14 ;  /* 0x000000ffff044224 */ /* 0x000fc800078e000e */
[----:B------:R-:W-:-:S05]  /*4740*/  F2FP.TF32.F32.PACK_B R25, R25 ;  /* 0x00000019ff19723e */ /* 0x000fca00024050ff */
[----:B------:R2:W-:Y:S01]  /*4750*/  @P4 STG.E desc[UR36][R4.64+0x4], R25 ;  /* 0x0000041904004986 */ /* 0x0005e2000c101924 */
[----:B------:R-:W-:Y:S05]  /*4760*/  @!P6 BRA `(.L_x_97) ;  /* 0x000000000004e947 */ /* 0x000fea0003800000 */
[----:B------:R0:W5:Y:S02]  /*4770*/  LDG.E.LTC128B R103, desc[UR36][R10.64] ;  /* 0x000000240a677981 */ /* 0x000164000c1e1920 */
.L_x_97:
[----:B------:R-:W-:Y:S05]  /*4780*/  BSYNC B1 ;  /* 0x0000000000017941 */ /* 0x000fea0003800000 */
.L_x_96:
[----:B--2--5:R-:W-:Y:S01]  /*4790*/  LOP3.LUT R4, R103, 0xffffe000, RZ, 0xc0, !PT ;  /* 0xffffe00067047812 */ /* 0x024fe200078ec0ff */
[----:B------:R-:W-:Y:S01]  /*47a0*/  BSSY B1, `(.L_x_98) ;  /* 0x0000009000017945 */ /* 0x000fe20003800000 */
[----:B------:R-:W-:-:S03]  /*47b0*/  ISETP.NE.AND P4, PT, R119, RZ, PT ;  /* 0x000000ff7700720c */ /* 0x000fc60003f85270 */
[----:B------:R-:W-:Y:S01]  /*47c0*/  FMUL R5, R4, R91 ;  /* 0x0000005b04057220 */ /* 0x000fe20000400000 */
[----:B------:R-:W-:-:S03]  /*47d0*/  ISETP.GT.AND P4, PT, R3, 0x88, P4 ;  /* 0x000000880300780c */ /* 0x000fc60002784270 */
[----:B------:R-:W-:-:S05]  /*47e0*/  FFMA R5, R26, R90, R5 ;  /* 0x0000005a1a057223 */ /* 0x000fca0000000005 */
[----:B------:R-:W-:-:S05]  /*47f0*/  F2FP.TF32.F32.PACK_B R5, R5 ;  /* 0x00000005ff05723e */ /* 0x000fca00024050ff */
[----:B------:R2:W-:Y:S01]  /*4800*/  @P6 STG.E desc[UR36][R62.64], R5 ;  /* 0x000000053e006986 */ /* 0x0005e2000c101924 */
[----:B------:R-:W-:Y:S05]  /*4810*/  @!P4 BRA `(.L_x_99) ;  /* 0x000000000004c947 */ /* 0x000fea0003800000 */
[----:B------:R0:W5:Y:S02]  /*4820*/  LDG.E.LTC128B R103, desc[UR36][R12.64+0x4] ;  /* 0x000004240c677981 */ /* 0x000164000c1e1920 */
.L_x_99:
[----:B------:R-:W-:Y:S05]  /*4830*/  BSYNC B1 ;  /* 0x0000000000017941 */ /* 0x000fea0003800000 */
.L_x_98:
[----:B-----5:R-:W-:Y:S01]  /*4840*/  LOP3.LUT R4, R103, 0xffffe000, RZ, 0xc0, !PT ;  /* 0xffffe00067047812 */ /* 0x020fe200078ec0ff */
[----:B------:R-:W-:Y:S01]  /*4850*/  BSSY B1, `(.L_x_100) ;  /* 0x0000009000017945 */ /* 0x000fe20003800000 */
[----:B------:R-:W-:-:S03]  /*4860*/  ISETP.NE.AND P6, PT, R116, RZ, PT ;  /* 0x000000ff7400720c */ /* 0x000fc60003fc5270 */
[----:B------:R-:W-:-:S04]  /*4870*/  FMUL R4, R4, R91 ;  /* 0x0000005b04047220 */ /* 0x000fc80000400000 */
[----:B------:R-:W-:-:S05]  /*4880*/  FFMA R27, R27, R90, R4 ;  /* 0x0000005a1b1b7223 */ /* 0x000fca0000000004 */
[----:B------:R-:W-:-:S05]  /*4890*/  F2FP.TF32.F32.PACK_B R27, R27 ;  /* 0x0000001bff1b723e */ /* 0x000fca00024050ff */
[----:B------:R0:W-:Y:S01]  /*48a0*/  @P4 STG.E desc[UR36][R64.64+0x4], R27 ;  /* 0x0000041b40004986 */ /* 0x0001e2000c101924 */
[----:B------:R-:W-:-:S13]  /*48b0*/  ISETP.GT.AND P4, PT, R3, 0x80, P6 ;  /* 0x000000800300780c */ /* 0x000fda0003784270 */
[----:B0-----:R-:W-:Y:S05]  /*48c0*/  @!P4 BRA `(.L_x_101) ;  /* 0x000000000004c947 */ /* 0x001fea0003800000 */
[----:B------:R0:W5:Y:S02]  /*48d0*/  LDG.E.LTC128B R103, desc[UR36][R58.64+0x20] ;  /* 0x000020243a677981 */ /* 0x000164000c1e1920 */
.L_x_101:
[----:B------:R-:W-:Y:S05]  /*48e0*/  BSYNC B1 ;  /* 0x0000000000017941 */ /* 0x000fea0003800000 */
.L_x_100:
[----:B-----5:R-:W-:Y:S01]  /*48f0*/  LOP3.LUT R4, R103, 0xffffe000, RZ, 0xc0, !PT ;  /* 0xffffe00067047812 */ /* 0x020fe200078ec0ff */
[----:B------:R-:W-:Y:S01]  /*4900*/  BSSY B1, `(.L_x_102) ;  /* 0x000000b000017945 */ /* 0x000fe20003800000 */
[----:B------:R-:W-:-:S03]  /*4910*/  ISETP.NE.AND P6, PT, R117, RZ, PT ;  /* 0x000000ff7500720c */ /* 0x000fc60003fc5270 */
[----:B--2---:R-:W-:Y:S01]  /*4920*/  FMUL R5, R4, R91 ;  /* 0x0000005b04057220 */ /* 0x004fe20000400000 */
[----:B------:R-:W-:-:S03]  /*4930*/  @P4 IMAD.MOV.U32 R4, RZ, RZ, R14 ;  /* 0x000000ffff044224 */ /* 0x000fc600078e000e */
[----:B-1-34-:R-:W-:Y:S01]  /*4940*/  FFMA R7, R28, R90, R5 ;  /* 0x0000005a1c077223 */ /* 0x01afe20000000005 */
[----:B------:R-:W-:-:S04]  /*4950*/  @P4 IMAD.MOV.U32 R5, RZ, RZ, R15 ;  /* 0x000000ffff054224 */ /* 0x000fc800078e000f */
[----:B------:R-:W-:-:S05]  /*4960*/  F2FP.TF32.F32.PACK_B R7, R7 ;  /* 0x00000007ff07723e */ /* 0x000fca00024050ff */
[----:B------:R1:W-:Y:S01]  /*4970*/  @P4 STG.E desc[UR36][R4.64+0x20], R7 ;  /* 0x0000200704004986 */ /* 0x0003e2000c101924 */
[----:B------:R-:W-:-:S13]  /*4980*/  ISETP.GT.AND P4, PT, R3, 0x80, P6 ;  /* 0x000000800300780c */ /* 0x000fda0003784270 */
[----:B-1----:R-:W-:Y:S05]  /*4990*/  @!P4 BRA `(.L_x_103) ;  /* 0x000000000004c947 */ /* 0x002fea0003800000 */
[----:B------:R1:W5:Y:S02]  /*49a0*/  LDG.E.LTC128B R103, desc[UR36][R58.64+0x24] ;  /* 0x000024243a677981 */ /* 0x000364000c1e1920 */
.L_x_103:
[----:B------:R-:W-:Y:S05]  /*49b0*/  BSYNC B1 ;  /* 0x0000000000017941 */ /* 0x000fea0003800000 */
.L_x_102:
[----:B-----5:R-:W-:Y:S01]  /*49c0*/  LOP3.LUT R4, R103, 0xffffe000, RZ, 0xc0, !PT ;  /* 0xffffe00067047812 */ /* 0x020fe200078ec0ff */
[----:B------:R-:W-:Y:S01]  /*49d0*/  @P4 IMAD.MOV.U32 R5, RZ, RZ, R15 ;  /* 0x000000ffff054224 */ /* 0x000fe200078e000f */
[----:B------:R-:W-:Y:S03]  /*49e0*/  BSSY B1, `(.L_x_104) ;  /* 0x000000a000017945 */ /* 0x000fe60003800000 */
[----:B------:R-:W-:-:S04]  /*49f0*/  FMUL R4, R4, R91 ;  /* 0x0000005b04047220 */ /* 0x000fc80000400000 */
[----:B------:R-:W-:Y:S01]  /*4a00*/  FFMA R29, R29, R90, R4 ;  /* 0x0000005a1d1d7223 */ /* 0x000fe20000000004 */
[----:B------:R-:W-:-:S04]  /*4a10*/  @P4 IMAD.MOV.U32 R4, RZ, RZ, R14 ;  /* 0x000000ffff044224 */ /* 0x000fc800078e000e */
[----:B------:R-:W-:-:S05]  /*4a20*/  F2FP.TF32.F32.PACK_B R29, R29 ;  /* 0x0000001dff1d723e */ /* 0x000fca00024050ff */
[----:B------:R2:W-:Y:S01]  /*4a30*/  @P4 STG.E desc[UR36][R4.64+0x24], R29 ;  /* 0x0000241d04004986 */ /* 0x0005e2000c101924 */
[----:B------:R-:W-:-:S04]  /*4a40*/  ISETP.NE.AND P4, PT, R116, RZ, PT ;  /* 0x000000ff7400720c */ /* 0x000fc80003f85270 */
[----:B------:R-:W-:-:S13]  /*4a50*/  ISETP.GT.AND P4, PT, R3, 0x88, P4 ;  /* 0x000000880300780c */ /* 0x000fda0002784270 */
[----:B--2---:R-:W-:Y:S05]  /*4a60*/  @!P4 BRA `(.L_x_105) ;  /* 0x000000000004c947 */ /* 0x004fea0003800000 */
[----:B------:R2:W5:Y:S02]  /*4a70*/  LDG.E.LTC128B R103, desc[UR36][R12.64+0x20] ;  /* 0x000020240c677981 */ /* 0x000564000c1e1920 */
.L_x_105:
[----:B------:R-:W-:Y:S05]  /*4a80*/  BSYNC B1 ;  /* 0x0000000000017941 */ /* 0x000fea0003800000 */
.L_x_104:
[----:B-----5:R-:W-:Y:S01]  /*4a90*/  LOP3.LUT R4, R103, 0xffffe000, RZ, 0xc0, !PT ;  /* 0xffffe00067047812 */ /* 0x020fe200078ec0ff */
[----:B------:R-:W-:Y:S04]  /*4aa0*/  BSSY B1, `(.L_x_106) ;  /* 0x0000008000017945 */ /* 0x000fe80003800000 */
[----:B------:R-:W-:-:S04]  /*4ab0*/  FMUL R5, R4, R91 ;  /* 0x0000005b04057220 */ /* 0x000fc80000400000 */
[----:B------:R-:W-:-:S05]  /*4ac0*/  FFMA R5, R30, R90, R5 ;  /* 0x0000005a1e057223 */ /* 0x000fca0000000005 */
[----:B------:R-:W-:-:S05]  /*4ad0*/  F2FP.TF32.F32.PACK_B R5, R5 ;  /* 0x00000005ff05723e */ /* 0x000fca00024050ff */
[----:B------:R3:W-:Y:S01]  /*4ae0*/  @P4 STG.E desc[UR36][R8.64+0x20], R5 ;  /* 0x0000200508004986 */ /* 0x0007e2000c101924 */
[----:B------:R-:W-:-:S13]  /*4af0*/  ISETP.GT.AND P4, PT, R3, 0x88, P6 ;  /* 0x000000880300780c */ /* 0x000fda0003784270 */
[----:B---3--:R-:W-:Y:S05]  /*4b00*/  @!P4 BRA `(.L_x_107) ;  /* 0x000000000004c947 */ /* 0x008fea0003800000 */
[----:B------:R3:W5:Y:S02]  /*4b10*/  LDG.E.LTC128B R103, desc[UR36][R12.64+0x24] ;  /* 0x000024240c677981 */ /* 0x000764000c1e1920 */
.L_x_107:
[----:B------:R-:W-:Y:S05]  /*4b20*/  BSYNC B1 ;  /* 0x0000000000017941 */ /* 0x000fea0003800000 */
.L_x_106:
[----:B-----5:R-:W-:Y:S01]  /*4b30*/  LOP3.LUT R4, R103, 0xffffe000, RZ, 0xc0, !PT ;  /* 0xffffe00067047812 */ /* 0x020fe200078ec0ff */
[----:B------:R-:W-:Y:S01]  /*4b40*/  @P4 IMAD.MOV.U32 R5, RZ, RZ, R9 ;  /* 0x000000ffff054224 */ /* 0x000fe200078e0009 */
[----:B------:R-:W-:Y:S01]  /*4b50*/  ISETP.NE.AND P6, PT, R112, RZ, PT ;  /* 0x000000ff7000720c */ /* 0x000fe20003fc5270 */
[----:B------:R-:W-:Y:S02]  /*4b60*/  BSSY B1, `(.L_x_108) ;  /* 0x0000009000017945 */ /* 0x000fe40003800000 */
[----:B------:R-:W-:-:S04]  /*4b70*/  FMUL R4, R4, R91 ;  /* 0x0000005b04047220 */ /* 0x000fc80000400000 */
[----:B------:R-:W-:Y:S01]  /*4b80*/  FFMA R31, R31, R90, R4 ;  /* 0x0000005a1f1f7223 */ /* 0x000fe20000000004 */
[----:B------:R-:W-:-:S04]  /*4b90*/  @P4 IMAD.MOV.U32 R4, RZ, RZ, R8 ;  /* 0x000000ffff044224 */ /* 0x000fc800078e0008 */
[----:B------:R-:W-:-:S05]  /*4ba0*/  F2FP.TF32.F32.PACK_B R31, R31 ;  /* 0x0000001fff1f723e */ /* 0x000fca00024050ff */
[----:B------:R4:W-:Y:S01]  /*4bb0*/  @P4 STG.E desc[UR36][R4.64+0x24], R31 ;  /* 0x0000241f04004986 */ /* 0x0009e2000c101924 */
[----:B------:R-:W-:-:S13]  /*4bc0*/  ISETP.GT.AND P4, PT, R3, 0x80, P6 ;  /* 0x000000800300780c */ /* 0x000fda0003784270 */
[----:B----4-:R-:W-:Y:S05]  /*4bd0*/  @!P4 BRA `(.L_x_109) ;  /* 0x000000000004c947 */ /* 0x010fea0003800000 */
[----:B------:R4:W5:Y:S02]  /*4be0*/  LDG.E.LTC128B R103, desc[UR36][R58.64+0x40] ;  /* 0x000040243a677981 */ /* 0x000964000c1e1920 */
.L_x_109:
[----:B------:R-:W-:Y:S05]  /*4bf0*/  BSYNC B1 ;  /* 0x0000000000017941 */ /* 0x000fea0003800000 */
.L_x_108:
[----:B-----5:R-:W-:Y:S01]  /*4c00*/  LOP3.LUT R4, R103, 0xffffe000, RZ, 0xc0, !PT ;  /* 0xffffe00067047812 */ /* 0x020fe200078ec0ff */
[----:B------:R-:W-:Y:S01]  /*4c10*/  BSSY B1, `(.L_x_110) ;  /* 0x000000b000017945 */ /* 0x000fe20003800000 */
[----:B------:R-:W-:-:S03]  /*4c20*/  ISETP.NE.AND P6, PT, R104, RZ, PT ;  /* 0x000000ff6800720c */ /* 0x000fc60003fc5270 */
[----:B------:R-:W-:Y:S01]  /*4c30*/  FMUL R5, R4, R91 ;  /* 0x0000005b04057220 */ /* 0x000fe20000400000 */
[----:B------:R-:W-:-:S03]  /*4c40*/  @P4 IMAD.MOV.U32 R4, RZ, RZ, R14 ;  /* 0x000000ffff044224 */ /* 0x000fc600078e000e */
[----:B------:R-:W-:Y:S01]  /*4c50*/  FFMA R7, R32, R90, R5 ;  /* 0x0000005a20077223 */ /* 0x000fe20000000005 */
[----:B------:R-:W-:-:S04]  /*4c60*/  @P4 IMAD.MOV.U32 R5, RZ, RZ, R15 ;  /* 0x000000ffff054224 */ /* 0x000fc800078e000f */
[----:B------:R-:W-:-:S05]  /*4c70*/  F2FP.TF32.F32.PACK_B R7, R7 ;  /* 0x00000007ff07723e */ /* 0x000fca00024050ff */
[----:B------:R0:W-:Y:S01]  /*4c80*/  @P4 STG.E desc[UR36][R4.64+0x40], R7 ;  /* 0x0000400704004986 */ /* 0x0001e2000c101924 */
[----:B------:R-:W-:-:S13]  /*4c90*/  ISETP.GT.AND P4, PT, R3, 0x80, P6 ;  /* 0x000000800300780c */ /* 0x000fda0003784270 */
[----:B0-----:R-:W-:Y:S05]  /*4ca0*/  @!P4 BRA `(.L_x_111) ;  /* 0x000000000004c947 */ /* 0x001fea0003800000 */
[----:B------:R0:W5:Y:S02]  /*4cb0*/  LDG.E.LTC128B R103, desc[UR36][R58.64+0x44] ;  /* 0x000044243a677981 */ /* 0x000164000c1e1920 */
.L_x_111:
[----:B------:R-:W-:Y:S05]  /*4cc0*/  BSYNC B1 ;  /* 0x0000000000017941 */ /* 0x000fea0003800000 */
.L_x_110:
        /* <DEDUP_REMOVED lines=10> */
[----:B0-----:R-:W-:Y:S05]  /*4d70*/  @!P4 BRA `(.L_x_113) ;  /* 0x000000000004c947 */ /* 0x001fea0003800000 */
[----:B------:R0:W5:Y:S02]  /*4d80*/  LDG.E.LTC128B R103, desc[UR36][R12.64+0x40] ;  /* 0x000040240c677981 */ /* 0x000164000c1e1920 */
.L_x_113:
[----:B------:R-:W-:Y:S05]  /*4d90*/  BSYNC B1 ;  /* 0x0000000000017941 */ /* 0x000fea0003800000 */
.L_x_112:
[----:B-----5:R-:W-:Y:S01]  /*4da0*/  LOP3.LUT R4, R103, 0xffffe000, RZ, 0xc0, !PT ;  /* 0xffffe00067047812 */ /* 0x020fe200078ec0ff */
[----:B------:R-:W-:Y:S04]  /*4db0*/  BSSY B1, `(.L_x_114) ;  /* 0x000000a000017945 */ /* 0x000fe80003800000 */
        /* <DEDUP_REMOVED lines=9> */
.L_x_115:
[----:B------:R-:W-:Y:S05]  /*4e50*/  BSYNC B1 ;  /* 0x0000000000017941 */ /* 0x000fea0003800000 */
.L_x_114:
        /* <DEDUP_REMOVED lines=10> */
[----:B0-----:R-:W-:Y:S05]  /*4f00*/  @!P4 BRA `(.L_x_117) ;  /* 0x000000000004c947 */ /* 0x001fea0003800000 */
[----:B------:R0:W5:Y:S02]  /*4f10*/  LDG.E.LTC128B R103, desc[UR36][R58.64+0x60] ;  /* 0x000060243a677981 */ /* 0x000164000c1e1920 */
.L_x_117:
[----:B------:R-:W-:Y:S05]  /*4f20*/  BSYNC B1 ;  /* 0x0000000000017941 */ /* 0x000fea0003800000 */
.L_x_116:
        /* <DEDUP_REMOVED lines=12> */
.L_x_119:
[----:B------:R-:W-:Y:S05]  /*4ff0*/  BSYNC B1 ;  /* 0x0000000000017941 */ /* 0x000fea0003800000 */
.L_x_118:
        /* <DEDUP_REMOVED lines=12> */
.L_x_121:
[----:B------:R-:W-:Y:S05]  /*50c0*/  BSYNC B1 ;  /* 0x0000000000017941 */ /* 0x000fea0003800000 */
.L_x_120:
        /* <DEDUP_REMOVED lines=11> */
.L_x_123:
[----:B------:R-:W-:Y:S05]  /*5180*/  BSYNC B1 ;  /* 0x0000000000017941 */ /* 0x000fea0003800000 */
.L_x_122:
        /* <DEDUP_REMOVED lines=12> */
.L_x_125:
[----:B------:R-:W-:Y:S05]  /*5250*/  BSYNC B1 ;  /* 0x0000000000017941 */ /* 0x000fea0003800000 */
.L_x_124:
        /* <DEDUP_REMOVED lines=12> */
.L_x_127:
[----:B------:R-:W-:Y:S05]  /*5320*/  BSYNC B1 ;  /* 0x0000000000017941 */ /* 0x000fea0003800000 */
.L_x_126:
        /* <DEDUP_REMOVED lines=12> */
.L_x_129:
[----:B------:R-:W-:Y:S05]  /*53f0*/  BSYNC B1 ;  /* 0x0000000000017941 */ /* 0x000fea0003800000 */
.L_x_128:
        /* <DEDUP_REMOVED lines=11> */
.L_x_131:
[----:B------:R-:W-:Y:S05]  /*54b0*/  BSYNC B1 ;  /* 0x0000000000017941 */ /* 0x000fea0003800000 */
.L_x_130:
        /* <DEDUP_REMOVED lines=12> */
.L_x_133:
[----:B------:R-:W-:Y:S05]  /*5580*/  BSYNC B1 ;  /* 0x0000000000017941 */ /* 0x000fea0003800000 */
.L_x_132:
        /* <DEDUP_REMOVED lines=11> */
.L_x_135:
[----:B------:R-:W-:Y:S05]  /*5640*/  BSYNC B1 ;  /* 0x0000000000017941 */ /* 0x000fea0003800000 */
.L_x_134:
        /* <DEDUP_REMOVED lines=11> */
.L_x_137:
[----:B------:R-:W-:Y:S05]  /*5700*/  BSYNC B1 ;  /* 0x0000000000017941 */ /* 0x000fea0003800000 */
.L_x_136:
[----:B-----5:R-:W-:Y:S01]  /*5710*/  LOP3.LUT R4, R103, 0xffffe000, RZ, 0xc0, !PT ;  /* 0xffffe00067047812 */ /* 0x020fe200078ec0ff */
[----:B------:R-:W-:Y:S01]  /*5720*/  BSSY B1, `(.L_x_138) ;  /* 0x000000a000017945 */ /* 0x000fe20003800000 */
[----:B------:R-:W-:-:S03]  /*5730*/  ISETP.GT.AND P5, PT, R3, 0x88, P5 ;  /* 0x000000880300780c */ /* 0x000fc60002fa4270 */
[----:B------:R-:W-:Y:S01]  /*5740*/  FMUL R5, R4, R91 ;  /* 0x0000005b04057220 */ /* 0x000fe20000400000 */
[----:B------:R-:W-:-:S03]  /*5750*/  @P4 IMAD.MOV.U32 R4, RZ, RZ, R8 ;  /* 0x000000ffff044224 */ /* 0x000fc600078e0008 */
[----:B------:R-:W-:Y:S01]  /*5760*/  FFMA R7, R46, R90, R5 ;  /* 0x0000005a2e077223 */ /* 0x000fe20000000005 */
[----:B------:R-:W-:-:S04]  /*5770*/  @P4 IMAD.MOV.U32 R5, RZ, RZ, R9 ;  /* 0x000000ffff054224 */ /* 0x000fc800078e0009 */
[----:B------:R-:W-:-:S05]  /*5780*/  F2FP.TF32.F32.PACK_B R7, R7 ;  /* 0x00000007ff07723e */ /* 0x000fca00024050ff */
[----:B------:R0:W-:Y:S01]  /*5790*/  @P4 STG.E desc[UR36][R4.64+0xa0], R7 ;  /* 0x0000a00704004986 */ /* 0x0001e2000c101924 */
[----:B------:R-:W-:Y:S05]  /*57a0*/  @!P5 BRA `(.L_x_139) ;  /* 0x000000000004d947 */ /* 0x000fea0003800000 */
[----:B------:R0:W5:Y:S02]  /*57b0*/  LDG.E.LTC128B R103, desc[UR36][R12.64+0xa4] ;  /* 0x0000a4240c677981 */ /* 0x000164000c1e1920 */
.L_x_139:
[----:B------:R-:W-:Y:S05]  /*57c0*/  BSYNC B1 ;  /* 0x0000000000017941 */ /* 0x000fea0003800000 */
.L_x_138:
[----:B0----5:R-:W-:Y:S01]  /*57d0*/  LOP3.LUT R4, R103, 0xffffe000, RZ, 0xc0, !PT ;  /* 0xffffe00067047812 */ /* 0x021fe200078ec0ff */
        /* <DEDUP_REMOVED lines=10> */
.L_x_141:
[----:B------:R-:W-:Y:S05]  /*5880*/  BSYNC B1 ;  /* 0x0000000000017941 */ /* 0x000fea0003800000 */
.L_x_140:
[----:B0----5:R-:W-:Y:S01]  /*5890*/  LOP3.LUT R4, R103, 0xffffe000, RZ, 0xc0, !PT ;  /* 0xffffe00067047812 */ /* 0x021fe200078ec0ff */
        /* <DEDUP_REMOVED lines=10> */
.L_x_143:
[----:B------:R-:W-:Y:S05]  /*5940*/  BSYNC B1 ;  /* 0x0000000000017941 */ /* 0x000fea0003800000 */
.L_x_142:
        /* <DEDUP_REMOVED lines=11> */
.L_x_145:
[----:B------:R-:W-:Y:S05]  /*5a00*/  BSYNC B1 ;  /* 0x0000000000017941 */ /* 0x000fea0003800000 */
.L_x_144:
        /* <DEDUP_REMOVED lines=11> */
.L_x_147:
[----:B------:R-:W-:Y:S05]  /*5ac0*/  BSYNC B1 ;  /* 0x0000000000017941 */ /* 0x000fea0003800000 */
.L_x_146:
        /* <DEDUP_REMOVED lines=11> */
.L_x_149:
[----:B------:R-:W-:Y:S05]  /*5b80*/  BSYNC B1 ;  /* 0x0000000000017941 */ /* 0x000fea0003800000 */
.L_x_148:
        /* <DEDUP_REMOVED lines=11> */
.L_x_151:
[----:B------:R-:W-:Y:S05]  /*5c40*/  BSYNC B1 ;  /* 0x0000000000017941 */ /* 0x000fea0003800000 */
.L_x_150:
[----:B0----5:R-:W-:Y:S01]  /*5c50*/  LOP3.LUT R4, R103, 0xffffe000, RZ, 0xc0, !PT ;  /* 0xffffe00067047812 */ /* 0x021fe200078ec0ff */
        /* <DEDUP_REMOVED lines=8> */
.L_x_153:
[----:B------:R-:W-:Y:S05]  /*5ce0*/  BSYNC B1 ;  /* 0x0000000000017941 */ /* 0x000fea0003800000 */
.L_x_152:
        /* <DEDUP_REMOVED lines=11> */
.L_x_155:
[----:B------:R-:W-:Y:S05]  /*5da0*/  BSYNC B1 ;  /* 0x0000000000017941 */ /* 0x000fea0003800000 */
.L_x_154:
[----:B------:R-:W-:Y:S05]  /*5db0*/  @!P0 BRA `(.L_x_156) ;  /* 0x00000014008c8947 */ /* 0x000fea0003800000 */
[----:B0----5:R-:W-:-:S05]  /*5dc0*/  LOP3.LUT R4, R103, 0xffffe000, RZ, 0xc0, !PT ;  /* 0xffffe00067047812 */ /* 0x021fca00078ec0ff */
[----:B------:R-:W-:-:S04]  /*5dd0*/  FMUL R4, R4, R91 ;  /* 0x0000005b04047220 */ /* 0x000fc80000400000 */
[----:B------:R-:W-:-:S05]  /*5de0*/  FFMA R55, R55, R90, R4 ;  /* 0x0000005a37377223 */ /* 0x000fca0000000004 */
[----:B------:R-:W-:-:S05]  /*5df0*/  F2FP.TF32.F32.PACK_B R55, R55 ;  /* 0x00000037ff37723e */ /* 0x000fca00024050ff */
[----:B------:R0:W-:Y:S01]  /*5e00*/  STG.E desc[UR36][R8.64+0xe4], R55 ;  /* 0x0000e43708007986 */ /* 0x0001e2000c101924 */
[----:B------:R-:W-:Y:S05]  /*5e10*/  BRA `(.L_x_156) ;  /* 0x0000001400747947 */ /* 0x000fea0003800000 */
.L_x_33:
[----:B------:R-:W-:Y:S01]  /*5e20*/  ULDC.64 UR4, c[0x0][0x5c0] ;  /* 0x0001700000047ab9 */ /* 0x000fe20000000a00 */
[-C--:B------:R-:W-:Y:S01]  /*5e30*/  FMUL R5, R56, R90.reuse ;  /* 0x0000005a38057220 */ /* 0x080fe20000400000 */
[----:B------:R-:W-:Y:S01]  /*5e40*/  ISETP.GT.AND P4, PT, R4, 0x1, PT ;  /* 0x000000010400780c */ /* 0x000fe20003f84270 */
[-C--:B------:R-:W-:Y:S01]  /*5e50*/  FMUL R57, R57, R90.reuse ;  /* 0x0000005a39397220 */ /* 0x080fe20000400000 */
[----:B------:R-:W-:Y:S01]  /*5e60*/  LEA R8, P2, R114, UR4, 0x2 ;  /* 0x0000000472087c11 */ /* 0x000fe2000f8410ff */
[----:B------:R-:W-:Y:S01]  /*5e70*/  IMAD.SHL.U32 R15, R92, 0x4, RZ ;  /* 0x000000045c0f7824 */ /* 0x000fe200078e00ff */
[----:B------:R-:W-:Y:S01]  /*5e80*/  ISETP.GT.AND P1, PT, R3, RZ, P4 ;  /* 0x000000ff0300720c */ /* 0x000fe20002724270 */
[----:B------:R-:W-:Y:S01]  /*5e90*/  IMAD.SHL.U32 R103, R93, 0x4, RZ ;  /* 0x000000045d677824 */ /* 0x000fe200078e00ff */
[----:B------:R-:W-:Y:S01]  /*5ea0*/  LEA.HI.X R9, R114, UR5, R21, 0x2, P2 ;  /* 0x0000000572097c11 */ /* 0x000fe200090f1415 */
[-C--:B------:R-:W-:Y:S01]  /*5eb0*/  FMUL R59, R59, R90.reuse ;  /* 0x0000005a3b3b7220 */ /* 0x080fe20000400000 */
[----:B------:R-:W-:Y:S01]  /*5ec0*/  F2FP.TF32.F32.PACK_B R5, R5 ;  /* 0x00000005ff05723e */ /* 0x000fe200024050ff */
[-C--:B------:R-:W-:Y:S01]  /*5ed0*/  FMUL R13, R58, R90.reuse ;  /* 0x0000005a3a0d7220 */ /* 0x080fe20000400000 */
[----:B------:R-:W-:Y:S01]  /*5ee0*/  F2FP.TF32.F32.PACK_B R57, R57 ;  /* 0x00000039ff39723e */ /* 0x000fe200024050ff */
[-C--:B------:R-:W-:Y:S01]  /*5ef0*/  FMUL R61, R61, R90.reuse ;  /* 0x0000005a3d3d7220 */ /* 0x080fe20000400000 */
[----:B------:R-:W-:Y:S01]  /*5f00*/  SHF.L.U64.HI R7, R92, 0x2, R95 ;  /* 0x000000025c077819 */ /* 0x000fe2000001025f */
[----:B------:R0:W-:Y:S01]  /*5f10*/  @P0 STG.E desc[UR36][R8.64], R5 ;  /* 0x0000000508000986 */ /* 0x0001e2000c101924 */
[----:B------:R-:W-:Y:S01]  /*5f20*/  ISETP.GT.AND P0, PT, R3, 0x8, P4 ;  /* 0x000000080300780c */ /* 0x000fe20002704270 */
[----:B------:R-:W-:Y:S01]  /*5f30*/  FMUL R63, R63, R90 ;  /* 0x0000005a3f3f7220 */ /* 0x000fe20000400000 */
[----:B------:R-:W-:Y:S01]  /*5f40*/  IADD3 R10, P2, R15, R8, RZ ;  /* 0x000000080f0a7210 */ /* 0x000fe20007f5e0ff */
[----:B------:R-:W-:Y:S01]  /*5f50*/  @P1 STG.E desc[UR36][R8.64+0x4], R57 ;  /* 0x0000043908001986 */ /* 0x000fe2000c101924 */
[----:B------:R-:W-:Y:S01]  /*5f60*/  SHF.L.U64.HI R23, R93, 0x2, R94 ;  /* 0x000000025d177819 */ /* 0x000fe2000001025e */
[----:B------:R-:W-:Y:S01]  /*5f70*/  FMUL R65, R65, R90 ;  /* 0x0000005a41417220 */ /* 0x000fe20000400000 */
[----:B------:R-:W-:Y:S01]  /*5f80*/  F2FP.TF32.F32.PACK_B R59, R59 ;  /* 0x0000003bff3b723e */ /* 0x000fe200024050ff */
[----:B------:R-:W-:Y:S01]  /*5f90*/  IMAD.X R11, R7, 0x1, R9, P2 ;  /* 0x00000001070b7824 */ /* 0x000fe200010e0609 */
[----:B------:R-:W-:Y:S01]  /*5fa0*/  IADD3 R6, P1, P2, R103, R8, R15 ;  /* 0x0000000867067210 */ /* 0x000fe20007a3e00f */
[-C--:B------:R-:W-:Y:S01]  /*5fb0*/  FMUL R67, R67, R90.reuse ;  /* 0x0000005a43437220 */ /* 0x080fe20000400000 */
[----:B------:R-:W-:Y:S01]  /*5fc0*/  ISETP.GT.AND P5, PT, R4, 0x8, PT ;  /* 0x000000080400780c */ /* 0x000fe20003fa4270 */
[-C--:B0-----:R-:W-:Y:S01]  /*5fd0*/  FMUL R5, R60, R90.reuse ;  /* 0x0000005a3c057220 */ /* 0x081fe20000400000 */
[C---:B------:R-:W-:Y:S01]  /*5fe0*/  ISETP.GT.AND P4, PT, R4.reuse, 0x9, PT ;  /* 0x000000090400780c */ /* 0x040fe20003f84270 */
[----:B------:R-:W-:Y:S01]  /*5ff0*/  @P0 STG.E desc[UR36][R10.64+0x4], R59 ;  /* 0x0000043b0a000986 */ /* 0x000fe2000c101924 */
[----:B------:R-:W-:Y:S01]  /*6000*/  ISETP.GT.AND P3, PT, R3, 0x8, P6 ;  /* 0x000000080300780c */ /* 0x000fe20003764270 */
[-C--:B------:R-:W-:Y:S01]  /*6010*/  FMUL R69, R69, R90.reuse ;  /* 0x0000005a45457220 */ /* 0x080fe20000400000 */
[----:B------:R-:W-:Y:S01]  /*6020*/  IADD3.X R7, R23, R9, R7, P1, P2 ;  /* 0x0000000917077210 */ /* 0x000fe20000fe4407 */
[-C--:B------:R-:W-:Y:S01]  /*6030*/  FMUL R71, R71, R90.reuse ;  /* 0x0000005a47477220 */ /* 0x080fe20000400000 */
[----:B------:R-:W-:Y:S01]  /*6040*/  ISETP.GT.AND P1, PT, R3, RZ, P5 ;  /* 0x000000ff0300720c */ /* 0x000fe20002f24270 */
[-C--:B------:R-:W-:Y:S01]  /*6050*/  FMUL R73, R73, R90.reuse ;  /* 0x0000005a49497220 */ /* 0x080fe20000400000 */
[----:B------:R-:W-:Y:S01]  /*6060*/  ISETP.GT.AND P0, PT, R3, RZ, P4 ;  /* 0x000000ff0300720c */ /* 0x000fe20002704270 */
[-C--:B------:R-:W-:Y:S01]  /*6070*/  FMUL R75, R75, R90.reuse ;  /* 0x0000005a4b4b7220 */ /* 0x080fe20000400000 */
[----:B------:R-:W-:Y:S01]  /*6080*/  F2FP.TF32.F32.PACK_B R13, R13 ;  /* 0x0000000dff0d723e */ /* 0x000fe200024050ff */
[-C--:B------:R-:W-:Y:S01]  /*6090*/  FMUL R77, R77, R90.reuse ;  /* 0x0000005a4d4d7220 */ /* 0x080fe20000400000 */
[----:B------:R-:W-:Y:S01]  /*60a0*/  F2FP.TF32.F32.PACK_B R5, R5 ;  /* 0x00000005ff05723e */ /* 0x000fe200024050ff */
[-C--:B------:R-:W-:Y:S01]  /*60b0*/  FMUL R79, R79, R90.reuse ;  /* 0x0000005a4f4f7220 */ /* 0x080fe20000400000 */
[----:B------:R-:W-:Y:S01]  /*60c0*/  F2FP.TF32.F32.PACK_B R61, R61 ;  /* 0x0000003dff3d723e */ /* 0x000fe200024050ff */
[----:B------:R0:W-:Y:S01]  /*60d0*/  @P3 STG.E desc[UR36][R10.64], R13 ;  /* 0x0000000d0a003986 */ /* 0x0001e2000c101924 */
[----:B------:R-:W-:Y:S01]  /*60e0*/  F2FP.TF32.F32.PACK_B R63, R63 ;  /* 0x0000003fff3f723e */ /* 0x000fe200024050ff */
[-C--:B------:R-:W-:Y:S01]  /*60f0*/  FMUL R81, R81, R90.reuse ;  /* 0x0000005a51517220 */ /* 0x080fe20000400000 */
[C---:B------:R-:W-:Y:S01]  /*6100*/  ISETP.GT.AND P3, PT, R4.reuse, 0x10, PT ;  /* 0x000000100400780c */ /* 0x040fe20003f64270 */
[----:B------:R1:W-:Y:S01]  /*6110*/  @P1 STG.E desc[UR36][R8.64+0x20], R5 ;  /* 0x0000200508001986 */ /* 0x0003e2000c101924 */
[----:B------:R-:W-:Y:S01]  /*6120*/  ISETP.GT.AND P1, PT, R3, 0x8, P5 ;  /* 0x000000080300780c */ /* 0x000fe20002f24270 */
[-C--:B------:R-:W-:Y:S01]  /*6130*/  FMUL R83, R83, R90.reuse ;  /* 0x0000005a53537220 */ /* 0x080fe20000400000 */
[----:B------:R-:W-:Y:S01]  /*6140*/  ISETP.GT.AND P2, PT, R4, 0x11, PT ;  /* 0x000000110400780c */ /* 0x000fe20003f44270 */
[----:B------:R-:W-:Y:S01]  /*6150*/  @P0 STG.E desc[UR36][R8.64+0x24], R61 ;  /* 0x0000243d08000986 */ /* 0x000fe2000c101924 */
[----:B------:R-:W-:Y:S01]  /*6160*/  ISETP.GT.AND P0, PT, R3, 0x8, P4 ;  /* 0x000000080300780c */ /* 0x000fe20002704270 */
[-C--:B------:R-:W-:Y:S01]  /*6170*/  FMUL R85, R85, R90.reuse ;  /* 0x0000005a55557220 */ /* 0x080fe20000400000 */
[----:B------:R-:W-:Y:S01]  /*6180*/  F2FP.TF32.F32.PACK_B R65, R65 ;  /* 0x00000041ff41723e */ /* 0x000fe200024050ff */
[-C--:B0-----:R-:W-:Y:S01]  /*6190*/  FMUL R13, R62, R90.reuse ;  /* 0x0000005a3e0d7220 */ /* 0x081fe20000400000 */
[----:B------:R-:W-:Y:S01]  /*61a0*/  F2FP.TF32.F32.PACK_B R67, R67 ;  /* 0x00000043ff43723e */ /* 0x000fe200024050ff */
[-C--:B------:R-:W-:Y:S01]  /*61b0*/  FMUL R87, R87, R90.reuse ;  /* 0x0000005a57577220 */ /* 0x080fe20000400000 */
[----:B------:R-:W-:Y:S01]  /*61c0*/  F2FP.TF32.F32.PACK_B R69, R69 ;  /* 0x00000045ff45723e */ /* 0x000fe200024050ff */
[-C--:B-1----:R-:W-:Y:S01]  /*61d0*/  FMUL R5, R64, R90.reuse ;  /* 0x0000005a40057220 */ /* 0x082fe20000400000 */
[----:B------:R-:W-:Y:S01]  /*61e0*/  F2FP.TF32.F32.PACK_B R13, R13 ;  /* 0x0000000dff0d723e */ /* 0x000fe200024050ff */
[-C--:B------:R-:W-:Y:S01]  /*61f0*/  FMUL R25, R25, R90.reuse ;  /* 0x0000005a19197220 */ /* 0x080fe20000400000 */
[----:B------:R-:W-:Y:S01]  /*6200*/  F2FP.TF32.F32.PACK_B R71, R71 ;  /* 0x00000047ff47723e */ /* 0x000fe200024050ff */
[-C--:B------:R-:W-:Y:S01]  /*6210*/  FMUL R27, R27, R90.reuse ;  /* 0x0000005a1b1b7220 */ /* 0x080fe20000400000 */
[----:B------:R-:W-:Y:S01]  /*6220*/  F2FP.TF32.F32.PACK_B R5, R5 ;  /* 0x00000005ff05723e */ /* 0x000fe200024050ff */
[----:B------:R-:W-:Y:S01]  /*6230*/  @P0 STG.E desc[UR36][R10.64+0x24], R63 ;  /* 0x0000243f0a000986 */ /* 0x000fe2000c101924 */
[----:B------:R-:W-:Y:S01]  /*6240*/  ISETP.GT.AND P0, PT, R3, RZ, P3 ;  /* 0x000000ff0300720c */ /* 0x000fe20001f04270 */
[-C--:B------:R-:W-:Y:S01]  /*6250*/  FMUL R29, R29, R90.reuse ;  /* 0x0000005a1d1d7220 */ /* 0x080fe20000400000 */
[----:B------:R-:W-:Y:S01]  /*6260*/  F2FP.TF32.F32.PACK_B R73, R73 ;  /* 0x00000049ff49723e */ /* 0x000fe200024050ff */
[----:B------:R0:W-:Y:S01]  /*6270*/  @P1 STG.E desc[UR36][R10.64+0x20], R13 ;  /* 0x0000200d0a001986 */ /* 0x0001e2000c101924 */
[C---:B------:R-:W-:Y:S01]  /*6280*/  ISETP.GT.AND P1, PT, R4.reuse, 0x19, PT ;  /* 0x000000190400780c */ /* 0x040fe20003f24270 */
[-C--:B------:R-:W-:Y:S01]  /*6290*/  FMUL R31, R31, R90.reuse ;  /* 0x0000005a1f1f7220 */ /* 0x080fe20000400000 */
[----:B------:R-:W-:Y:S01]  /*62a0*/  F2FP.TF32.F32.PACK_B R75, R75 ;  /* 0x0000004bff4b723e */ /* 0x000fe200024050ff */
[-C--:B------:R-:W-:Y:S01]  /*62b0*/  FMUL R33, R33, R90.reuse ;  /* 0x0000005a21217220 */ /* 0x080fe20000400000 */
[C---:B------:R-:W-:Y:S01]  /*62c0*/  ISETP.GT.AND P5, PT, R4.reuse, 0x28, PT ;  /* 0x000000280400780c */ /* 0x040fe20003fa4270 */
[-C--:B------:R-:W-:Y:S01]  /*62d0*/  FMUL R35, R35, R90.reuse ;  /* 0x0000005a23237220 */ /* 0x080fe20000400000 */
[----:B------:R-:W-:Y:S01]  /*62e0*/  ISETP.GT.AND P4, PT, R4, 0x29, PT ;  /* 0x000000290400780c */ /* 0x000fe20003f84270 */
[-C--:B------:R-:W-:Y:S01]  /*62f0*/  FMUL R37, R37, R90.reuse ;  /* 0x0000005a25257220 */ /* 0x080fe20000400000 */
[----:B------:R-:W-:Y:S01]  /*6300*/  F2FP.TF32.F32.PACK_B R77, R77 ;  /* 0x0000004dff4d723e */ /* 0x000fe200024050ff */
[----:B------:R1:W-:Y:S01]  /*6310*/  @P0 STG.E desc[UR36][R8.64+0x40], R5 ;  /* 0x0000400508000986 */ /* 0x0003e2000c101924 */
[----:B------:R-:W-:Y:S01]  /*6320*/  ISETP.GT.AND P0, PT, R3, RZ, P2 ;  /* 0x000000ff0300720c */ /* 0x000fe20001704270 */
[-C--:B0-----:R-:W-:Y:S01]  /*6330*/  FMUL R13, R66, R90.reuse ;  /* 0x0000005a420d7220 */ /* 0x081fe20000400000 */
[----:B------:R-:W-:Y:S01]  /*6340*/  F2FP.TF32.F32.PACK_B R79, R79 ;  /* 0x0000004fff4f723e */ /* 0x000fe200024050ff */
[-C--:B------:R-:W-:Y:S01]  /*6350*/  FMUL R39, R39, R90.reuse ;  /* 0x0000005a27277220 */ /* 0x080fe20000400000 */
[----:B------:R-:W-:Y:S01]  /*6360*/  F2FP.TF32.F32.PACK_B R81, R81 ;  /* 0x00000051ff51723e */ /* 0x000fe200024050ff */
[-C--:B------:R-:W-:Y:S01]  /*6370*/  FMUL R41, R41, R90.reuse ;  /* 0x0000005a29297220 */ /* 0x080fe20000400000 */
[----:B------:R-:W-:Y:S01]  /*6380*/  F2FP.TF32.F32.PACK_B R13, R13 ;  /* 0x0000000dff0d723e */ /* 0x000fe200024050ff */
[-C--:B------:R-:W-:Y:S01]  /*6390*/  FMUL R43, R43, R90.reuse ;  /* 0x0000005a2b2b7220 */ /* 0x080fe20000400000 */
[----:B------:R-:W-:Y:S01]  /*63a0*/  F2FP.TF32.F32.PACK_B R83, R83 ;  /* 0x00000053ff53723e */ /* 0x000fe200024050ff */
[-C--:B------:R-:W-:Y:S01]  /*63b0*/  FMUL R45, R45, R90.reuse ;  /* 0x0000005a2d2d7220 */ /* 0x080fe20000400000 */
[----:B------:R-:W-:Y:S01]  /*63c0*/  P2R R57, PR, RZ, 0x20 ;  /* 0x00000020ff397803 */ /* 0x000fe20000000000 */
[-C--:B-1----:R-:W-:Y:S01]  /*63d0*/  FMUL R5, R68, R90.reuse ;  /* 0x0000005a44057220 */ /* 0x082fe20000400000 */
[----:B------:R-:W-:Y:S01]  /*63e0*/  P2R R56, PR, RZ, 0x10 ;  /* 0x00000010ff387803 */ /* 0x000fe20000000000 */
[----:B------:R-:W-:Y:S01]  /*63f0*/  @P0 STG.E desc[UR36][R8.64+0x44], R65 ;  /* 0x0000444108000986 */ /* 0x000fe2000c101924 */
[----:B------:R-:W-:Y:S01]  /*6400*/  ISETP.GT.AND P0, PT, R3, 0x8, P3 ;  /* 0x000000080300780c */ /* 0x000fe20001f04270 */
[-C--:B------:R-:W-:Y:S01]  /*6410*/  FMUL R47, R47, R90.reuse ;  /* 0x0000005a2f2f7220 */ /* 0x080fe20000400000 */
[----:B------:R-:W-:Y:S01]  /*6420*/  F2FP.TF32.F32.PACK_B R5, R5 ;  /* 0x00000005ff05723e */ /* 0x000fe200024050ff */
[-C--:B------:R-:W-:Y:S01]  /*6430*/  FMUL R49, R49, R90.reuse ;  /* 0x0000005a31317220 */ /* 0x080fe20000400000 */
[----:B------:R-:W-:Y:S01]  /*6440*/  ISETP.GT.AND P3, PT, R4, 0x30, PT ;  /* 0x000000300400780c */ /* 0x000fe20003f64270 */
[-C--:B------:R-:W-:Y:S01]  /*6450*/  FMUL R51, R51, R90.reuse ;  /* 0x0000005a33337220 */ /* 0x080fe20000400000 */
[----:B------:R-:W-:Y:S01]  /*6460*/  F2FP.TF32.F32.PACK_B R85, R85 ;  /* 0x00000055ff55723e */ /* 0x000fe200024050ff */
[-C--:B------:R-:W-:Y:S01]  /*6470*/  FMUL R53, R53, R90.reuse ;  /* 0x0000005a35357220 */ /* 0x080fe20000400000 */
[----:B------:R-:W-:Y:S01]  /*6480*/  F2FP.TF32.F32.PACK_B R87, R87 ;  /* 0x00000057ff57723e */ /* 0x000fe200024050ff */
[----:B------:R-:W-:Y:S01]  /*6490*/  FMUL R55, R55, R90 ;  /* 0x0000005a37377220 */ /* 0x000fe20000400000 */
[----:B------:R-:W-:-:S02]  /*64a0*/  F2FP.TF32.F32.PACK_B R25, R25 ;  /* 0x00000019ff19723e */ /* 0x000fc400024050ff */
[----:B------:R-:W-:Y:S01]  /*64b0*/  F2FP.TF32.F32.PACK_B R27, R27 ;  /* 0x0000001bff1b723e */ /* 0x000fe200024050ff */
[----:B------:R0:W-:Y:S01]  /*64c0*/  @P0 STG.E desc[UR36][R10.64+0x40], R13 ;  /* 0x0000400d0a000986 */ /* 0x0001e2000c101924 */
[----:B------:R-:W-:Y:S02]  /*64d0*/  ISETP.GT.AND P0, PT, R3, 0x8, P2 ;  /* 0x000000080300780c */ /* 0x000fe40001704270 */
[----:B------:R-:W-:Y:S02]  /*64e0*/  ISETP.GT.AND P2, PT, R4, 0x18, PT ;  /* 0x000000180400780c */ /* 0x000fe40003f44270 */
[----:B------:R-:W-:Y:S02]  /*64f0*/  F2FP.TF32.F32.PACK_B R29, R29 ;  /* 0x0000001dff1d723e */ /* 0x000fe400024050ff */
[----:B------:R-:W-:Y:S02]  /*6500*/  F2FP.TF32.F32.PACK_B R31, R31 ;  /* 0x0000001fff1f723e */ /* 0x000fe400024050ff */
[----:B------:R-:W-:-:S02]  /*6510*/  F2FP.TF32.F32.PACK_B R33, R33 ;  /* 0x00000021ff21723e */ /* 0x000fc400024050ff */
[----:B------:R-:W-:Y:S01]  /*6520*/  F2FP.TF32.F32.PACK_B R35, R35 ;  /* 0x00000023ff23723e */ /* 0x000fe200024050ff */
[----:B0-----:R-:W-:Y:S01]  /*6530*/  FMUL R13, R70, R90 ;  /* 0x0000005a460d7220 */ /* 0x001fe20000400000 */
[----:B------:R-:W-:Y:S01]  /*6540*/  F2FP.TF32.F32.PACK_B R37, R37 ;  /* 0x00000025ff25723e */ /* 0x000fe200024050ff */
[----:B------:R-:W-:Y:S01]  /*6550*/  @P0 STG.E desc[UR36][R10.64+0x44], R67 ;  /* 0x000044430a000986 */ /* 0x000fe2000c101924 */
[----:B------:R-:W-:Y:S02]  /*6560*/  ISETP.GT.AND P0, PT, R3, RZ, P2 ;  /* 0x000000ff0300720c */ /* 0x000fe40001704270 */
[----:B------:R-:W-:Y:S02]  /*6570*/  F2FP.TF32.F32.PACK_B R13, R13 ;  /* 0x0000000dff0d723e */ /* 0x000fe400024050ff */
[----:B------:R-:W-:Y:S02]  /*6580*/  F2FP.TF32.F32.PACK_B R39, R39 ;  /* 0x00000027ff27723e */ /* 0x000fe400024050ff */
[----:B------:R-:W-:-:S02]  /*6590*/  F2FP.TF32.F32.PACK_B R41, R41 ;  /* 0x00000029ff29723e */ /* 0x000fc400024050ff */
[----:B------:R-:W-:Y:S02]  /*65a0*/  F2FP.TF32.F32.PACK_B R43, R43 ;  /* 0x0000002bff2b723e */ /* 0x000fe400024050ff */
[----:B------:R-:W-:Y:S02]  /*65b0*/  F2FP.TF32.F32.PACK_B R45, R45 ;  /* 0x0000002dff2d723e */ /* 0x000fe400024050ff */
[----:B------:R-:W-:Y:S01]  /*65c0*/  F2FP.TF32.F32.PACK_B R47, R47 ;  /* 0x0000002fff2f723e */ /* 0x000fe200024050ff */
[----:B------:R0:W-:Y:S01]  /*65d0*/  @P0 STG.E desc[UR36][R8.64+0x60], R5 ;  /* 0x0000600508000986 */ /* 0x0001e2000c101924 */
[----:B------:R-:W-:Y:S02]  /*65e0*/  ISETP.GT.AND P0, PT, R3, RZ, P1 ;  /* 0x000000ff0300720c */ /* 0x000fe40000f04270 */
[----:B------:R-:W-:Y:S02]  /*65f0*/  F2FP.TF32.F32.PACK_B R49, R49 ;  /* 0x00000031ff31723e */ /* 0x000fe400024050ff */
[----:B------:R-:W-:-:S02]  /*6600*/  F2FP.TF32.F32.PACK_B R51, R51 ;  /* 0x00000033ff33723e */ /* 0x000fc400024050ff */
[----:B------:R-:W-:Y:S02]  /*6610*/  F2FP.TF32.F32.PACK_B R53, R53 ;  /* 0x00000035ff35723e */ /* 0x000fe400024050ff */
[----:B------:R-:W-:Y:S01]  /*6620*/  F2FP.TF32.F32.PACK_B R55, R55 ;  /* 0x00000037ff37723e */ /* 0x000fe200024050ff */
[----:B0-----:R-:W-:-:S04]  /*6630*/  FMUL R5, R72, R90 ;  /* 0x0000005a48057220 */ /* 0x001fc80000400000 */
[----:B------:R-:W-:Y:S01]  /*6640*/  @P0 STG.E desc[UR36][R8.64+0x64], R69 ;  /* 0x0000644508000986 */ /* 0x000fe2000c101924 */
[----:B------:R-:W-:Y:S02]  /*6650*/  ISETP.GT.AND P0, PT, R3, 0x8, P2 ;  /* 0x000000080300780c */ /* 0x000fe40001704270 */
[----:B------:R-:W-:Y:S02]  /*6660*/  ISETP.GT.AND P2, PT, R4, 0x20, PT ;  /* 0x000000200400780c */ /* 0x000fe40003f44270 */
[----:B------:R-:W-:-:S09]  /*6670*/  F2FP.TF32.F32.PACK_B R5, R5 ;  /* 0x00000005ff05723e */ /* 0x000fd200024050ff */
[----:B------:R0:W-:Y:S01]  /*6680*/  @P0 STG.E desc[UR36][R10.64+0x60], R13 ;  /* 0x0000600d0a000986 */ /* 0x0001e2000c101924 */
[----:B------:R-:W-:Y:S02]  /*6690*/  ISETP.GT.AND P0, PT, R3, 0x8, P1 ;  /* 0x000000080300780c */ /* 0x000fe40000f04270 */
[----:B------:R-:W-:Y:S01]  /*66a0*/  ISETP.GT.AND P1, PT, R4, 0x21, PT ;  /* 0x000000210400780c */ /* 0x000fe20003f24270 */
[----:B0-----:R-:W-:-:S10]  /*66b0*/  FMUL R13, R74, R90 ;  /* 0x0000005a4a0d7220 */ /* 0x001fd40000400000 */
[----:B------:R-:W-:Y:S01]  /*66c0*/  @P0 STG.E desc[UR36][R10.64+0x64], R71 ;  /* 0x000064470a000986 */ /* 0x000fe2000c101924 */
[----:B------:R-:W-:Y:S02]  /*66d0*/  ISETP.GT.AND P0, PT, R3, RZ, P2 ;  /* 0x000000ff0300720c */ /* 0x000fe40001704270 */
[----:B------:R-:W-:-:S11]  /*66e0*/  F2FP.TF32.F32.PACK_B R13, R13 ;  /* 0x0000000dff0d723e */ /* 0x000fd600024050ff */
[----:B------:R0:W-:Y:S01]  /*66f0*/  @P0 STG.E desc[UR36][R8.64+0x80], R5 ;  /* 0x0000800508000986 */ /* 0x0001e2000c101924 */
[----:B------:R-:W-:Y:S01]  /*6700*/  ISETP.GT.AND P0, PT, R3, RZ, P1 ;  /* 0x000000ff0300720c */ /* 0x000fe20000f04270 */
[----:B0-----:R-:W-:-:S12]  /*6710*/  FMUL R5, R76, R90 ;  /* 0x0000005a4c057220 */ /* 0x001fd80000400000 */
[----:B------:R-:W-:Y:S01]  /*6720*/  @P0 STG.E desc[UR36][R8.64+0x84], R73 ;  /* 0x0000844908000986 */ /* 0x000fe2000c101924 */
[----:B------:R-:W-:Y:S02]  /*6730*/  ISETP.GT.AND P0, PT, R3, 0x8, P2 ;  /* 0x000000080300780c */ /* 0x000fe40001704270 */
[----:B------:R-:W-:Y:S02]  /*6740*/  F2FP.TF32.F32.PACK_B R5, R5 ;  /* 0x00000005ff05723e */ /* 0x000fe400024050ff */
[----:B------:R-:W-:-:S09]  /*6750*/  ISETP.GT.AND P2, PT, R4, 0x38, PT ;  /* 0x000000380400780c */ /* 0x000fd20003f44270 */
[----:B------:R0:W-:Y:S01]  /*6760*/  @P0 STG.E desc[UR36][R10.64+0x80], R13 ;  /* 0x0000800d0a000986 */ /* 0x0001e2000c101924 */
[----:B------:R-:W-:Y:S01]  /*6770*/  ISETP.GT.AND P0, PT, R3, 0x8, P1 ;  /* 0x000000080300780c */ /* 0x000fe20000f04270 */
[----:B0-----:R-:W-:-:S12]  /*6780*/  FMUL R13, R78, R90 ;  /* 0x0000005a4e0d7220 */ /* 0x001fd80000400000 */
        /* <DEDUP_REMOVED lines=8> */
[----:B------:R-:W-:-:S11]  /*6810*/  F2FP.TF32.F32.PACK_B R5, R5 ;  /* 0x00000005ff05723e */ /* 0x000fd600024050ff */
[----:B------:R0:W-:Y:S01]  /*6820*/  @P0 STG.E desc[UR36][R10.64+0xa0], R13 ;  /* 0x0000a00d0a000986 */ /* 0x0001e2000c101924 */
[C---:B------:R-:W-:Y:S02]  /*6830*/  ISETP.GT.AND P0, PT, R3.reuse, 0x8, P4 ;  /* 0x000000080300780c */ /* 0x040fe40002704270 */
[----:B------:R-:W-:Y:S01]  /*6840*/  ISETP.GT.AND P4, PT, R3, 0x8, P2 ;  /* 0x000000080300780c */ /* 0x000fe20001784270 */
[----:B0-----:R-:W-:-:S10]  /*6850*/  FMUL R13, R82, R90 ;  /* 0x0000005a520d7220 */ /* 0x001fd40000400000 */
[----:B------:R-:W-:Y:S01]  /*6860*/  @P0 STG.E desc[UR36][R10.64+0xa4], R79 ;  /* 0x0000a44f0a000986 */ /* 0x000fe2000c101924 */
[----:B------:R-:W-:Y:S02]  /*6870*/  ISETP.GT.AND P0, PT, R3, RZ, P3 ;  /* 0x000000ff0300720c */ /* 0x000fe40001f04270 */
[----:B------:R-:W-:-:S11]  /*6880*/  F2FP.TF32.F32.PACK_B R13, R13 ;  /* 0x0000000dff0d723e */ /* 0x000fd600024050ff */
[----:B------:R0:W-:Y:S01]  /*6890*/  @P0 STG.E desc[UR36][R8.64+0xc0], R5 ;  /* 0x0000c00508000986 */ /* 0x0001e2000c101924 */
[----:B------:R-:W-:-:S04]  /*68a0*/  ISETP.GT.AND P0, PT, R4, 0x31, PT ;  /* 0x000000310400780c */ /* 0x000fc80003f04270 */
[----:B------:R-:W-:Y:S01]  /*68b0*/  ISETP.GT.AND P1, PT, R3, RZ, P0 ;  /* 0x000000ff0300720c */ /* 0x000fe20000724270 */
[----:B0-----:R-:W-:-:S05]  /*68c0*/  FMUL R5, R84, R90 ;  /* 0x0000005a54057220 */ /* 0x001fca0000400000 */
[----:B------:R-:W-:-:S07]  /*68d0*/  F2FP.TF32.F32.PACK_B R5, R5 ;  /* 0x00000005ff05723e */ /* 0x000fce00024050ff */
[----:B------:R-:W-:Y:S01]  /*68e0*/  @P1 STG.E desc[UR36][R8.64+0xc4], R81 ;  /* 0x0000c45108001986 */ /* 0x000fe2000c101924 */
[----:B------:R-:W-:-:S13]  /*68f0*/  ISETP.GT.AND P1, PT, R3, 0x8, P3 ;  /* 0x000000080300780c */ /* 0x000fda0001f24270 */
[----:B------:R0:W-:Y:S01]  /*6900*/  @P1 STG.E desc[UR36][R10.64+0xc0], R13 ;  /* 0x0000c00d0a001986 */ /* 0x0001e2000c101924 */
[----:B------:R-:W-:-:S13]  /*6910*/  ISETP.GT.AND P1, PT, R3, 0x8, P0 ;  /* 0x000000080300780c */ /* 0x000fda0000724270 */
[----:B------:R-:W-:Y:S01]  /*6920*/  @P1 STG.E desc[UR36][R10.64+0xc4], R83 ;  /* 0x0000c4530a001986 */ /* 0x000fe2000c101924 */
[----:B------:R-:W-:-:S05]  /*6930*/  IADD3 R14, P1, R103, R10, RZ ;  /* 0x0000000a670e7210 */ /* 0x000fca0007f3e0ff */
[----:B------:R-:W-:Y:S01]  /*6940*/  IMAD.X R15, R23, 0x1, R11, P1 ;  /* 0x00000001170f7824 */ /* 0x000fe200008e060b */
[----:B------:R-:W-:-:S13]  /*6950*/  ISETP.GT.AND P1, PT, R3, RZ, P2 ;  /* 0x000000ff0300720c */ /* 0x000fda0001724270 */
[----:B------:R1:W-:Y:S01]  /*6960*/  @P1 STG.E desc[UR36][R8.64+0xe0], R5 ;  /* 0x0000e00508001986 */ /* 0x0003e2000c101924 */
[----:B------:R-:W-:-:S05]  /*6970*/  IADD3 R20, P1, R103, R10, RZ ;  /* 0x0000000a67147210 */ /* 0x000fca0007f3e0ff */
[----:B------:R-:W-:Y:S01]  /*6980*/  IMAD.X R21, R23, 0x1, R11, P1 ;  /* 0x0000000117157824 */ /* 0x000fe200008e060b */
[----:B------:R-:W-:-:S05]  /*6990*/  IADD3 R12, P1, R103, R8, RZ ;  /* 0x00000008670c7210 */ /* 0x000fca0007f3e0ff */
[----:B0-----:R-:W-:Y:S01]  /*69a0*/  IMAD.X R13, R23, 0x1, R9, P1 ;  /* 0x00000001170d7824 */ /* 0x001fe200008e0609 */
[----:B------:R-:W-:Y:S01]  /*69b0*/  ISETP.GT.AND P1, PT, R4, 0x39, PT ;  /* 0x000000390400780c */ /* 0x000fe20003f24270 */
[-C--:B-1----:R-:W-:Y:S01]  /*69c0*/  FMUL R5, R86, R90.reuse ;  /* 0x0000005a56057220 */ /* 0x082fe20000400000 */
[----:B------:R-:W-:Y:S02]  /*69d0*/  FMUL R23, R24, R90 ;  /* 0x0000005a18177220 */ /* 0x000fe40000400000 */
[----:B------:R-:W-:Y:S02]  /*69e0*/  ISETP.GT.AND P5, PT, R3, RZ, P1 ;  /* 0x000000ff0300720c */ /* 0x000fe40000fa4270 */
[----:B------:R-:W-:Y:S02]  /*69f0*/  F2FP.TF32.F32.PACK_B R5, R5 ;  /* 0x00000005ff05723e */ /* 0x000fe400024050ff */
[----:B------:R-:W-:-:S09]  /*6a00*/  F2FP.TF32.F32.PACK_B R23, R23 ;  /* 0x00000017ff17723e */ /* 0x000fd200024050ff */
[----:B------:R-:W-:Y:S01]  /*6a10*/  @P5 STG.E desc[UR36][R8.64+0xe4], R85 ;  /* 0x0000e45508005986 */ /* 0x000fe2000c101924 */
[----:B------:R-:W-:-:S03]  /*6a20*/  ISETP.GT.AND P5, PT, R4, 0x1, PT ;  /* 0x000000010400780c */ /* 0x000fc60003fa4270 */
[----:B------:R0:W-:Y:S01]  /*6a30*/  @P4 STG.E desc[UR36][R10.64+0xe0], R5 ;  /* 0x0000e0050a004986 */ /* 0x0001e2000c101924 */
[C---:B------:R-:W-:Y:S02]  /*6a40*/  ISETP.GT.AND P4, PT, R3.reuse, 0x8, P1 ;  /* 0x000000080300780c */ /* 0x040fe40000f84270 */
[----:B------:R-:W-:Y:S01]  /*6a50*/  ISETP.GT.AND P5, PT, R3, 0x80, P5 ;  /* 0x000000800300780c */ /* 0x000fe20002fa4270 */
[----:B0-----:R-:W-:-:S10]  /*6a60*/  FMUL R5, R26, R90 ;  /* 0x0000005a1a057220 */ /* 0x001fd40000400000 */
[----:B------:R0:W-:Y:S01]  /*6a70*/  @P4 STG.E desc[UR36][R10.64+0xe4], R87 ;  /* 0x0000e4570a004986 */ /* 0x0001e2000c101924 */
[C---:B------:R-:W-:Y:S01]  /*6a80*/  ISETP.GT.AND P4, PT, R3.reuse, 0x80, P6 ;  /* 0x000000800300780c */ /* 0x040fe20003784270 */
[----:B------:R-:W-:Y:S01]  /*6a90*/  @P5 IMAD.MOV.U32 R8, RZ, RZ, R12 ;  /* 0x000000ffff085224 */ /* 0x000fe200078e000c */
[----:B------:R-:W-:Y:S01]  /*6aa0*/  ISETP.GT.AND P6, PT, R3, 0x88, P6 ;  /* 0x000000880300780c */ /* 0x000fe200037c4270 */
[----:B------:R-:W-:Y:S01]  /*6ab0*/  @P5 IMAD.MOV.U32 R9, RZ, RZ, R13 ;  /* 0x000000ffff095224 */ /* 0x000fe200078e000d */
[----:B------:R-:W-:Y:S01]  /*6ac0*/  F2FP.TF32.F32.PACK_B R5, R5 ;  /* 0x00000005ff05723e */ /* 0x000fe200024050ff */
[----:B0-----:R-:W-:-:S08]  /*6ad0*/  FMUL R11, R28, R90 ;  /* 0x0000005a1c0b7220 */ /* 0x001fd00000400000 */
[----:B------:R-:W-:Y:S01]  /*6ae0*/  @P4 STG.E desc[UR36][R12.64], R23 ;  /* 0x000000170c004986 */ /* 0x000fe2000c101924 */
[----:B------:R-:W-:Y:S02]  /*6af0*/  ISETP.NE.AND P4, PT, R56, RZ, PT ;  /* 0x000000ff3800720c */ /* 0x000fe40003f85270 */
[----:B------:R-:W-:Y:S01]  /*6b00*/  F2FP.TF32.F32.PACK_B R11, R11 ;  /* 0x0000000bff0b723e */ /* 0x000fe200024050ff */
[----:B------:R-:W-:Y:S01]  /*6b10*/  @P5 STG.E desc[UR36][R8.64+0x4], R25 ;  /* 0x0000041908005986 */ /* 0x000fe2000c101924 */
[----:B------:R-:W-:-:S03]  /*6b20*/  ISETP.NE.AND P5, PT, R57, RZ, PT ;  /* 0x000000ff3900720c */ /* 0x000fc60003fa5270 */
[----:B------:R0:W-:Y:S01]  /*6b30*/  @P6 STG.E desc[UR36][R14.64], R5 ;  /* 0x000000050e006986 */ /* 0x0001e2000c101924 */
[----:B------:R-:W-:-:S04]  /*6b40*/  ISETP.GT.AND P6, PT, R4, 0x1, PT ;  /* 0x000000010400780c */ /* 0x000fc80003fc4270 */
[----:B------:R-:W-:Y:S01]  /*6b50*/  ISETP.GT.AND P6, PT, R3, 0x88, P6 ;  /* 0x000000880300780c */ /* 0x000fe200037c4270 */
[-C--:B0-----:R-:W-:Y:S01]  /*6b60*/  FMUL R5, R30, R90.reuse ;  /* 0x0000005a1e057220 */ /* 0x081fe20000400000 */
[----:B------:R-:W-:-:S04]  /*6b70*/  FMUL R15, R50, R90 ;  /* 0x0000005a320f7220 */ /* 0x000fc80000400000 */
[----:B------:R-:W-:-:S07]  /*6b80*/  F2FP.TF32.F32.PACK_B R5, R5 ;  /* 0x00000005ff05723e */ /* 0x000fce00024050ff */
[----:B------:R0:W-:Y:S01]  /*6b90*/  @P6 STG.E desc[UR36][R20.64+0x4], R27 ;  /* 0x0000041b14006986 */ /* 0x0001e2000c101924 */
[----:B------:R-:W-:Y:S02]  /*6ba0*/  ISETP.GT.AND P6, PT, R4, 0x8, PT ;  /* 0x000000080400780c */ /* 0x000fe40003fc4270 */
[----:B------:R-:W-:Y:S02]  /*6bb0*/  F2FP.TF32.F32.PACK_B R15, R15 ;  /* 0x0000000fff0f723e */ /* 0x000fe400024050ff */
[----:B------:R-:W-:Y:S01]  /*6bc0*/  ISETP.GT.AND P6, PT, R3, 0x80, P6 ;  /* 0x000000800300780c */ /* 0x000fe200037c4270 */
[----:B0-----:R-:W-:-:S05]  /*6bd0*/  FMUL R21, R52, R90 ;  /* 0x0000005a34157220 */ /* 0x001fca0000400000 */
[----:B------:R-:W-:-:S07]  /*6be0*/  F2FP.TF32.F32.PACK_B R21, R21 ;  /* 0x00000015ff15723e */ /* 0x000fce00024050ff */
[----:B------:R-:W-:Y:S02]  /*6bf0*/  @P6 IMAD.MOV.U32 R8, RZ, RZ, R12 ;  /* 0x000000ffff086224 */ /* 0x000fe400078e000c */
[----:B------:R-:W-:-:S05]  /*6c00*/  @P6 IMAD.MOV.U32 R9, RZ, RZ, R13 ;  /* 0x000000ffff096224 */ /* 0x000fca00078e000d */
[----:B------:R0:W-:Y:S01]  /*6c10*/  @P6 STG.E desc[UR36][R8.64+0x20], R11 ;  /* 0x0000200b08006986 */ /* 0x0001e2000c101924 */
[----:B------:R-:W-:-:S04]  /*6c20*/  ISETP.GT.AND P6, PT, R4, 0x9, PT ;  /* 0x000000090400780c */ /* 0x000fc80003fc4270 */
[----:B------:R-:W-:Y:S01]  /*6c30*/  ISETP.GT.AND P6, PT, R3, 0x80, P6 ;  /* 0x000000800300780c */ /* 0x000fe200037c4270 */
[----:B0-----:R-:W-:-:S05]  /*6c40*/  FMUL R11, R32, R90 ;  /* 0x0000005a200b7220 */ /* 0x001fca0000400000 */
[----:B------:R-:W-:-:S07]  /*6c50*/  F2FP.TF32.F32.PACK_B R11, R11 ;  /* 0x0000000bff0b723e */ /* 0x000fce00024050ff */
[----:B------:R-:W-:Y:S02]  /*6c60*/  @P6 IMAD.MOV.U32 R8, RZ, RZ, R12 ;  /* 0x000000ffff086224 */ /* 0x000fe400078e000c */
[----:B------:R-:W-:-:S05]  /*6c70*/  @P6 IMAD.MOV.U32 R9, RZ, RZ, R13 ;  /* 0x000000ffff096224 */ /* 0x000fca00078e000d */
[----:B------:R-:W-:Y:S01]  /*6c80*/  @P6 STG.E desc[UR36][R8.64+0x24], R29 ;  /* 0x0000241d08006986 */ /* 0x000fe2000c101924 */
[----:B------:R-:W-:-:S04]  /*6c90*/  ISETP.GT.AND P6, PT, R4, 0x8, PT ;  /* 0x000000080400780c */ /* 0x000fc80003fc4270 */
[----:B------:R-:W-:-:S13]  /*6ca0*/  ISETP.GT.AND P6, PT, R3, 0x88, P6 ;  /* 0x000000880300780c */ /* 0x000fda00037c4270 */
[----:B------:R0:W-:Y:S01]  /*6cb0*/  @P6 STG.E desc[UR36][R6.64+0x20], R5 ;  /* 0x0000200506006986 */ /* 0x0001e2000c101924 */
[----:B------:R-:W-:-:S04]  /*6cc0*/  ISETP.GT.AND P6, PT, R4, 0x9, PT ;  /* 0x000000090400780c */ /* 0x000fc80003fc4270 */
[----:B------:R-:W-:Y:S01]  /*6cd0*/  ISETP.GT.AND P6, PT, R3, 0x88, P6 ;  /* 0x000000880300780c */ /* 0x000fe200037c4270 */
[----:B0-----:R-:W-:-:S05]  /*6ce0*/  FMUL R5, R34, R90 ;  /* 0x0000005a22057220 */ /* 0x001fca0000400000 */
[----:B------:R-:W-:-:S07]  /*6cf0*/  F2FP.TF32.F32.PACK_B R5, R5 ;  /* 0x00000005ff05723e */ /* 0x000fce00024050ff */
[----:B------:R-:W-:Y:S01]  /*6d00*/  @P6 STG.E desc[UR36][R6.64+0x24], R31 ;  /* 0x0000241f06006986 */ /* 0x000fe2000c101924 */
[----:B------:R-:W-:-:S04]  /*6d10*/  ISETP.GT.AND P6, PT, R4, 0x10, PT ;  /* 0x000000100400780c */ /* 0x000fc80003fc4270 */
[----:B------:R-:W-:-:S13]  /*6d20*/  ISETP.GT.AND P6, PT, R3, 0x80, P6 ;  /* 0x000000800300780c */ /* 0x000fda00037c4270 */
        /* <DEDUP_REMOVED lines=54> */
[----:B------:R0:W-:Y:S01]  /*7090*/  @P6 STG.E desc[UR36][R6.64+0x80], R5 ;  /* 0x0000800506006986 */ /* 0x0001e2000c101924 */
[----:B------:R-:W-:-:S04]  /*70a0*/  ISETP.GT.AND P6, PT, R4, 0x21, PT ;  /* 0x000000210400780c */ /* 0x000fc80003fc4270 */
[----:B------:R-:W-:-:S13]  /*70b0*/  ISETP.GT.AND P6, PT, R3, 0x88, P6 ;  /* 0x000000880300780c */ /* 0x000fda00037c4270 */
[----:B------:R-:W-:Y:S02]  /*70c0*/  @P6 IMAD.MOV.U32 R4, RZ, RZ, R6 ;  /* 0x000000ffff046224 */ /* 0x000fe400078e0006 */
[----:B0-----:R-:W-:-:S05]  /*70d0*/  @P6 IMAD.MOV.U32 R5, RZ, RZ, R7 ;  /* 0x000000ffff056224 */ /* 0x001fca00078e0007 */
[----:B------:R0:W-:Y:S01]  /*70e0*/  @P6 STG.E desc[UR36][R4.64+0x84], R43 ;  /* 0x0000842b04006986 */ /* 0x0001e2000c101924 */
[C---:B------:R-:W-:Y:S02]  /*70f0*/  ISETP.GT.AND P6, PT, R3.reuse, 0x80, P5 ;  /* 0x000000800300780c */ /* 0x040fe40002fc4270 */
[----:B------:R-:W-:-:S11]  /*7100*/  ISETP.GT.AND P5, PT, R3, 0x88, P5 ;  /* 0x000000880300780c */ /* 0x000fd60002fa4270 */
[----:B0-----:R-:W-:Y:S02]  /*7110*/  @P6 IMAD.MOV.U32 R4, RZ, RZ, R12 ;  /* 0x000000ffff046224 */ /* 0x001fe400078e000c */
[----:B------:R-:W-:-:S05]  /*7120*/  @P6 IMAD.MOV.U32 R5, RZ, RZ, R13 ;  /* 0x000000ffff056224 */ /* 0x000fca00078e000d */
[----:B------:R0:W-:Y:S01]  /*7130*/  @P6 STG.E desc[UR36][R4.64+0xa0], R9 ;  /* 0x0000a00904006986 */ /* 0x0001e2000c101924 */
[C---:B------:R-:W-:Y:S02]  /*7140*/  ISETP.GT.AND P6, PT, R3.reuse, 0x80, P4 ;  /* 0x000000800300780c */ /* 0x040fe400027c4270 */
[----:B------:R-:W-:Y:S01]  /*7150*/  ISETP.GT.AND P4, PT, R3, 0x88, P4 ;  /* 0x000000880300780c */ /* 0x000fe20002784270 */
[----:B0-----:R-:W-:-:S10]  /*7160*/  FMUL R9, R48, R90 ;  /* 0x0000005a30097220 */ /* 0x001fd40000400000 */
[----:B------:R-:W-:Y:S02]  /*7170*/  @P6 IMAD.MOV.U32 R4, RZ, RZ, R12 ;  /* 0x000000ffff046224 */ /* 0x000fe400078e000c */
[----:B------:R-:W-:Y:S01]  /*7180*/  @P6 IMAD.MOV.U32 R5, RZ, RZ, R13 ;  /* 0x000000ffff056224 */ /* 0x000fe200078e000d */
[----:B------:R-:W-:-:S04]  /*7190*/  F2FP.TF32.F32.PACK_B R9, R9 ;  /* 0x00000009ff09723e */ /* 0x000fc800024050ff */
[----:B------:R0:W-:Y:S02]  /*71a0*/  @P6 STG.E desc[UR36][R4.64+0xa4], R45 ;  /* 0x0000a42d04006986 */ /* 0x0001e4000c101924 */
[----:B0-----:R-:W-:Y:S02]  /*71b0*/  @P5 IMAD.MOV.U32 R4, RZ, RZ, R6 ;  /* 0x000000ffff045224 */ /* 0x001fe400078e0006 */
[----:B------:R-:W-:-:S05]  /*71c0*/  @P5 IMAD.MOV.U32 R5, RZ, RZ, R7 ;  /* 0x000000ffff055224 */ /* 0x000fca00078e0007 */
[----:B------:R0:W-:Y:S01]  /*71d0*/  @P5 STG.E desc[UR36][R4.64+0xa0], R11 ;  /* 0x0000a00b04005986 */ /* 0x0001e2000c101924 */
[C---:B------:R-:W-:Y:S02]  /*71e0*/  ISETP.GT.AND P5, PT, R3.reuse, 0x80, P3 ;  /* 0x000000800300780c */ /* 0x040fe40001fa4270 */
[----:B------:R-:W-:Y:S01]  /*71f0*/  ISETP.GT.AND P3, PT, R3, 0x88, P3 ;  /* 0x000000880300780c */ /* 0x000fe20001f64270 */
[----:B0-----:R-:W-:Y:S02]  /*7200*/  @P4 IMAD.MOV.U32 R4, RZ, RZ, R6 ;  /* 0x000000ffff044224 */ /* 0x001fe400078e0006 */
[----:B------:R-:W-:Y:S01]  /*7210*/  FMUL R11, R54, R90 ;  /* 0x0000005a360b7220 */ /* 0x000fe20000400000 */
[----:B------:R-:W-:-:S04]  /*7220*/  @P4 IMAD.MOV.U32 R5, RZ, RZ, R7 ;  /* 0x000000ffff054224 */ /* 0x000fc800078e0007 */
[----:B------:R-:W-:Y:S01]  /*7230*/  F2FP.TF32.F32.PACK_B R11, R11 ;  /* 0x0000000bff0b723e */ /* 0x000fe200024050ff */
[----:B------:R0:W-:Y:S01]  /*7240*/  @P4 STG.E desc[UR36][R4.64+0xa4], R47 ;  /* 0x0000a42f04004986 */ /* 0x0001e2000c101924 */
[C---:B------:R-:W-:Y:S02]  /*7250*/  ISETP.GT.AND P4, PT, R3.reuse, 0x80, P0 ;  /* 0x000000800300780c */ /* 0x040fe40000784270 */
[----:B------:R-:W-:Y:S01]  /*7260*/  ISETP.GT.AND P0, PT, R3, 0x88, P0 ;  /* 0x000000880300780c */ /* 0x000fe20000704270 */
[----:B0-----:R-:W-:Y:S02]  /*7270*/  @P5 IMAD.MOV.U32 R4, RZ, RZ, R12 ;  /* 0x000000ffff045224 */ /* 0x001fe400078e000c */
[----:B------:R-:W-:-:S05]  /*7280*/  @P5 IMAD.MOV.U32 R5, RZ, RZ, R13 ;  /* 0x000000ffff055224 */ /* 0x000fca00078e000d */
        /* <DEDUP_REMOVED lines=10> */
[----:B------:R0:W-:Y:S02]  /*7330*/  @P3 STG.E desc[UR36][R4.64+0xc0], R15 ;  /* 0x0000c00f04003986 */ /* 0x0001e4000c101924 */
[----:B0-----:R-:W-:Y:S02]  /*7340*/  @P0 IMAD.MOV.U32 R4, RZ, RZ, R6 ;  /* 0x000000ffff040224 */ /* 0x001fe400078e0006 */
[----:B------:R-:W-:-:S05]  /*7350*/  @P0 IMAD.MOV.U32 R5, RZ, RZ, R7 ;  /* 0x000000ffff050224 */ /* 0x000fca00078e0007 */
[----:B------:R0:W-:Y:S02]  /*7360*/  @P0 STG.E desc[UR36][R4.64+0xc4], R51 ;  /* 0x0000c43304000986 */ /* 0x0001e4000c101924 */
[----:B0-----:R-:W-:Y:S02]  /*7370*/  @P5 IMAD.MOV.U32 R4, RZ, RZ, R12 ;  /* 0x000000ffff045224 */ /* 0x001fe400078e000c */
[----:B------:R-:W-:-:S05]  /*7380*/  @P5 IMAD.MOV.U32 R5, RZ, RZ, R13 ;  /* 0x000000ffff055224 */ /* 0x000fca00078e000d */
[----:B------:R0:W-:Y:S04]  /*7390*/  @P5 STG.E desc[UR36][R4.64+0xe0], R21 ;  /* 0x0000e01504005986 */ /* 0x0001e8000c101924 */
[----:B------:R1:W-:Y:S01]  /*73a0*/  @P4 STG.E desc[UR36][R12.64+0xe4], R53 ;  /* 0x0000e4350c004986 */ /* 0x0003e2000c101924 */
[----:B0-----:R-:W-:Y:S02]  /*73b0*/  @P2 IMAD.MOV.U32 R4, RZ, RZ, R6 ;  /* 0x000000ffff042224 */ /* 0x001fe400078e0006 */
[----:B------:R-:W-:-:S05]  /*73c0*/  @P2 IMAD.MOV.U32 R5, RZ, RZ, R7 ;  /* 0x000000ffff052224 */ /* 0x000fca00078e0007 */
[----:B------:R1:W-:Y:S04]  /*73d0*/  @P2 STG.E desc[UR36][R4.64+0xe0], R11 ;  /* 0x0000e00b04002986 */ /* 0x0003e8000c101924 */
[----:B------:R1:W-:Y:S02]  /*73e0*/  @P1 STG.E desc[UR36][R6.64+0xe4], R55 ;  /* 0x0000e43706001986 */ /* 0x0003e4000c101924 */
.L_x_156:
[----:B------:R-:W-:Y:S05]  /*73f0*/  BSYNC B0 ;  /* 0x0000000000007941 */ /* 0x000fea0003800000 */
.L_x_32:
[----:B------:R-:W-:Y:S01]  /*7400*/  IADD3 R16, P0, R16, UR38, RZ ;  /* 0x0000002610107c10 */ /* 0x000fe2000ff1e0ff */
[----:B------:R-:W-:Y:S01]  /*7410*/  ULDC.64 UR4, c[0x0][0x650] ;  /* 0x0001940000047ab9 */ /* 0x000fe20000000a00 */
[----:B------:R-:W-:Y:S01]  /*7420*/  PRMT R3, RZ, 0x7610, R3 ;  /* 0x00007610ff037816 */ /* 0x000fe20000000003 */
[----:B-----5:R-:W-:Y:S01]  /*7430*/  IMAD.MOV.U32 R103, RZ, RZ, -0x1 ;  /* 0xffffffffff677424 */ /* 0x020fe200078e00ff */
[----:B------:R-:W-:Y:S01]  /*7440*/  IADD3.X R17, R17, UR41, RZ, P0, !PT ;  /* 0x0000002911117c10 */ /* 0x000fe200087fe4ff */
[----:B------:R-:W-:Y:S01]  /*7450*/  IMAD.MOV.U32 R23, RZ, RZ, -0x1 ;  /* 0xffffffffff177424 */ /* 0x000fe200078e00ff */
[----:B------:R-:W-:-:S04]  /*7460*/  ISETP.GE.U32.AND P0, PT, R16, UR4, PT ;  /* 0x0000000410007c0c */ /* 0x000fc8000bf06070 */
[----:B------:R-:W-:-:S13]  /*7470*/  ISETP.GE.U32.AND.EX P0, PT, R17, UR5, PT, P0 ;  /* 0x0000000511007c0c */ /* 0x000fda000bf06100 */
[----:B------:R-:W-:Y:S05]  /*7480*/  @P0 BRA `(.L_x_157) ;  /* 0x00000004004c0947 */ /* 0x000fea0003800000 */
[----:B-1----:R-:W1:Y:S01]  /*7490*/  LDC.64 R10, c[0x0][0x628] ;  /* 0x00018a00ff0a7b82 */ /* 0x002e620000000a00 */
[----:B0-23--:R-:W0:Y:S01]  /*74a0*/  S2R R12, SR_CTAID.X ;  /* 0x00000000000c7919 */ /* 0x00de220000002500 */
[----:B------:R-:W-:Y:S02]  /*74b0*/  IMAD.MOV.U32 R8, RZ, RZ, R16 ;  /* 0x000000ffff087224 */ /* 0x000fe400078e0010 */
[----:B------:R-:W-:Y:S01]  /*74c0*/  IMAD.MOV.U32 R9, RZ, RZ, R17 ;  /* 0x000000ffff097224 */ /* 0x000fe200078e0011 */
[----:B------:R-:W2:Y:S03]  /*74d0*/  S2R R20, SR_CTAID.Y ;  /* 0x0000000000147919 */ /* 0x000ea60000002600 */
[----:B------:R-:W3:Y:S08]  /*74e0*/  LDC R0, c[0x0][0x630] ;  /* 0x00018c00ff007b82 */ /* 0x000ef00000000800 */
[----:B------:R-:W0:Y:S01]  /*74f0*/  LDC.64 R14, c[0x0][0x620] ;  /* 0x00018800ff0e7b82 */ /* 0x000e220000000a00 */
[----:B-1----:R-:W-:-:S04]  /*7500*/  ISETP.NE.U32.AND P0, PT, R10, RZ, PT ;  /* 0x000000ff0a00720c */ /* 0x002fc80003f05070 */
[----:B------:R-:W-:-:S13]  /*7510*/  ISETP.NE.AND.EX P0, PT, R11, RZ, PT, P0 ;  /* 0x000000ff0b00720c */ /* 0x000fda0003f05300 */
[----:B0-23--:R-:W-:Y:S05]  /*7520*/  @!P0 BRA `(.L_x_158) ;  /* 0x0000000000288947 */ /* 0x00dfea0003800000 */
        /* <DEDUP_REMOVED lines=10> */
.L_x_158:
[-CC-:B------:R-:W-:Y:S01]  /*75d0*/  SHF.R.U64 R23, R8, R0.reuse, R9.reuse ;  /* 0x0000000008177219 */ /* 0x180fe20000001209 */
[----:B------:R-:W0:Y:S01]  /*75e0*/  LDC.64 R26, c[0x0][0x640] ;  /* 0x00019000ff1a7b82 */ /* 0x000e220000000a00 */
[----:B------:R-:W-:Y:S01]  /*75f0*/  SHF.R.U32.HI R0, RZ, R0, R9 ;  /* 0x00000000ff007219 */ /* 0x000fe20000011609 */
[----:B------:R-:W-:Y:S01]  /*7600*/  ULDC UR4, c[0x0][0x150] ;  /* 0x0000540000047ab9 */ /* 0x000fe20000000800 */
[----:B------:R-:W-:Y:S02]  /*7610*/  IADD3 R3, P0, RZ, -R23, RZ ;  /* 0x80000017ff037210 */ /* 0x000fe40007f1e0ff */
[----:B------:R-:W-:-:S03]  /*7620*/  I2FP.F32.U32 R7, R12 ;  /* 0x0000000c00077245 */ /* 0x000fc60000201000 */
[----:B------:R-:W1:Y:S01]  /*7630*/  LDC R6, c[0x0][0x618] ;  /* 0x00018600ff067b82 */ /* 0x000e620000000800 */
[----:B------:R-:W-:Y:S02]  /*7640*/  IMAD.X R5, RZ, RZ, ~R0, P0 ;  /* 0x000000ffff057224 */ /* 0x000fe400000e0e00 */
[----:B------:R-:W-:Y:S01]  /*7650*/  FMUL R7, R7, UR4 ;  /* 0x0000000407077c20 */ /* 0x000fe20008400000 */
[----:B------:R-:W-:Y:S01]  /*7660*/  ULDC UR4, c[0x0][0x154] ;  /* 0x0000550000047ab9 */ /* 0x000fe20000000800 */
[-C--:B------:R-:W-:Y:S02]  /*7670*/  IMAD R0, R5, R14.reuse, RZ ;  /* 0x0000000e05007224 */ /* 0x080fe400078e02ff */
[C---:B------:R-:W-:Y:S01]  /*7680*/  IMAD.WIDE.U32 R4, R3.reuse, R14, R16 ;  /* 0x0000000e03047225 */ /* 0x040fe200078e0010 */
[----:B------:R-:W2:Y:S01]  /*7690*/  LDC R11, c[0x0][0x608] ;  /* 0x00018200ff0b7b82 */ /* 0x000ea20000000800 */
[----:B------:R-:W3:Y:S02]  /*76a0*/  F2I.U32.TRUNC.NTZ R7, R7 ;  /* 0x0000000700077305 */ /* 0x000ee4000020f000 */
[----:B------:R-:W-:-:S04]  /*76b0*/  IMAD R3, R3, R15, R0 ;  /* 0x0000000f03037224 */ /* 0x000fc800078e0200 */
[----:B------:R-:W-:Y:S01]  /*76c0*/  IMAD.IADD R3, R5, 0x1, R3 ;  /* 0x0000000105037824 */ /* 0x000fe200078e0203 */
[----:B------:R-:W5:Y:S01]  /*76d0*/  LDC R8, c[0x0][0x658] ;  /* 0x00019600ff087b82 */ /* 0x000f620000000800 */
[----:B------:R-:W-:Y:S02]  /*76e0*/  I2FP.F32.U32 R5, R20 ;  /* 0x0000001400057245 */ /* 0x000fe40000201000 */
[----:B0-----:R-:W-:-:S04]  /*76f0*/  ISETP.NE.U32.AND P0, PT, R26, RZ, PT ;  /* 0x000000ff1a00720c */ /* 0x001fc80003f05070 */
[----:B------:R-:W-:Y:S01]  /*7700*/  ISETP.NE.AND.EX P0, PT, R27, RZ, PT, P0 ;  /* 0x000000ff1b00720c */ /* 0x000fe20003f05300 */
[----:B------:R-:W0:Y:S01]  /*7710*/  LDC R9, c[0x0][0x144] ;  /* 0x00005100ff097b82 */ /* 0x000e220000000800 */
[-C--:B-1----:R-:W-:Y:S01]  /*7720*/  SHF.R.U64 R13, R4, R6.reuse, R3 ;  /* 0x00000006040d7219 */ /* 0x082fe20000001203 */
[----:B---3--:R-:W-:Y:S01]  /*7730*/  IMAD.MOV R7, RZ, RZ, -R7 ;  /* 0x000000ffff077224 */ /* 0x008fe200078e0a07 */
[----:B------:R-:W-:Y:S01]  /*7740*/  SHF.R.U32.HI R0, RZ, R6, R3 ;  /* 0x00000006ff007219 */ /* 0x000fe20000011603 */
[----:B------:R-:W-:-:S04]  /*7750*/  FMUL R6, R5, UR4 ;  /* 0x0000000405067c20 */ /* 0x000fc80008400000 */
[----:B------:R-:W1:Y:S01]  /*7760*/  LDC R21, c[0x0][0x148] ;  /* 0x00005200ff157b82 */ /* 0x000e620000000800 */
[----:B------:R3:W0:Y:S01]  /*7770*/  F2I.U32.TRUNC.NTZ R14, R6 ;  /* 0x00000006000e7305 */ /* 0x000622000020f000 */
[-CC-:B--2---:R-:W-:Y:S02]  /*7780*/  SHF.R.U64 R10, R13, R11.reuse, R0.reuse ;  /* 0x0000000b0d0a7219 */ /* 0x184fe40000001200 */
[----:B------:R-:W-:-:S04]  /*7790*/  SHF.R.U32.HI R3, RZ, R11, R0 ;  /* 0x0000000bff037219 */ /* 0x000fc80000011600 */
[----:B------:R-:W2:Y:S01]  /*77a0*/  LDC R24, c[0x0][0x648] ;  /* 0x00019200ff187b82 */ /* 0x000ea20000000800 */
[-CC-:B-----5:R-:W-:Y:S02]  /*77b0*/  SHF.R.U64 R15, R10, R8.reuse, R3.reuse ;  /* 0x000000080a0f7219 */ /* 0x1a0fe40000001203 */
[----:B------:R-:W-:-:S03]  /*77c0*/  SHF.R.U32.HI R5, RZ, R8, R3 ;  /* 0x00000008ff057219 */ /* 0x000fc60000011603 */
[----:B------:R-:W-:Y:S02]  /*77d0*/  IMAD.MOV.U32 R4, RZ, RZ, R15 ;  /* 0x000000ffff047224 */ /* 0x000fe400078e000f */
[----:B------:R-:W1:Y:S01]  /*77e0*/  LDC R28, c[0x0][0x638] ;  /* 0x00018e00ff1c7b82 */ /* 0x000e620000000800 */
[----:B0-----:R-:W-:-:S07]  /*77f0*/  IMAD R25, R9, R7, R12 ;  /* 0x0000000709197224 */ /* 0x001fce00078e020c */
[----:B------:R-:W0:Y:S08]  /*7800*/  LDC R29, c[0x0][0x610] ;  /* 0x00018400ff1d7b82 */ /* 0x000e300000000800 */
[----:B------:R-:W0:Y:S01]  /*7810*/  LDC R30, c[0x0][0x600] ;  /* 0x00018000ff1e7b82 */ /* 0x000e220000000800 */
[----:B---3--:R-:W-:Y:S05]  /*7820*/  @!P0 BRA `(.L_x_159) ;  /* 0x0000000000288947 */ /* 0x008fea0003800000 */
[----:B------:R-:W3:Y:S02]  /*7830*/  LDC R0, c[0x0][0x64c] ;  /* 0x00019300ff007b82 */ /* 0x000ee40000000800 */
[----:B---3--:R-:W-:-:S05]  /*7840*/  IADD3 R3, P0, R15, R0, RZ ;  /* 0x000000000f037210 */ /* 0x008fca0007f1e0ff */
        /* <DEDUP_REMOVED lines=8> */
.L_x_159:
[----:B------:R-:W-:Y:S01]  /*78d0*/  ISETP.NE.AND P0, PT, R2, 0x1, PT ;  /* 0x000000010200780c */ /* 0x000fe20003f05270 */
[----:B------:R-:W-:Y:S01]  /*78e0*/  IMAD.MOV R14, RZ, RZ, -R14 ;  /* 0x000000ffff0e7224 */ /* 0x000fe200078e0a0e */
[----:B--2---:R-:W-:Y:S02]  /*78f0*/  SHF.R.U64 R0, R4, R24, R5 ;  /* 0x0000001804007219 */ /* 0x004fe40000001205 */
[----:B------:R-:W-:Y:S02]  /*7900*/  LOP3.LUT R3, R10, R101, RZ, 0xc0, !PT ;  /* 0x000000650a037212 */ /* 0x000fe400078ec0ff */
[----:B------:R-:W-:Y:S01]  /*7910*/  LOP3.LUT R6, R13, R100, RZ, 0xc0, !PT ;  /* 0x000000640d067212 */ /* 0x000fe200078ec0ff */
[----:B------:R-:W-:Y:S02]  /*7920*/  IMAD.MOV R4, RZ, RZ, -R0 ;  /* 0x000000ffff047224 */ /* 0x000fe400078e0a00 */
[----:B------:R-:W-:Y:S02]  /*7930*/  IMAD R0, R96, R0, R3 ;  /* 0x0000000060007224 */ /* 0x000fe400078e0203 */
[----:B-1----:R-:W-:-:S02]  /*7940*/  IMAD R3, R4, R28, R15 ;  /* 0x0000001c04037224 */ /* 0x002fc400078e020f */
[----:B------:R-:W-:Y:S02]  /*7950*/  @P0 IMAD R25, R21, R14, R20 ;  /* 0x0000000e15190224 */ /* 0x000fe400078e0214 */
[----:B0-----:R-:W-:Y:S02]  /*7960*/  IMAD R5, R3, R30, R6 ;  /* 0x0000001e03057224 */ /* 0x001fe400078e0206 */
[----:B------:R-:W-:Y:S02]  /*7970*/  IMAD R0, R0, R29, R25 ;  /* 0x0000001d00007224 */ /* 0x000fe400078e0219 */
[----:B------:R-:W-:-:S03]  /*7980*/  IMAD.MOV.U32 R4, RZ, RZ, 0x1 ;  /* 0x00000001ff047424 */ /* 0x000fc600078e00ff */
[----:B------:R-:W-:Y:S02]  /*7990*/  SEL R103, R5, R0, !P0 ;  /* 0x0000000005677207 */ /* 0x000fe40004000000 */
[----:B------:R-:W-:Y:S02]  /*79a0*/  PRMT R3, R4, 0x7610, R3 ;  /* 0x0000761004037816 */ /* 0x000fe40000000003 */
[----:B------:R-:W-:-:S07]  /*79b0*/  SEL R0, R0, R5, !P0 ;  /* 0x0000000500007207 */ /* 0x000fce0004000000 */
.L_x_157:
[----:B------:R-:W-:Y:S01]  /*79c0*/  LOP3.LUT P0, RZ, R3, 0xff, RZ, 0xc0, !PT ;  /* 0x000000ff03ff7812 */ /* 0x000fe2000780c0ff */
[----:B------:R-:W-:Y:S01]  /*79d0*/  UIMAD.WIDE.U32 UR4, UR42, -0x55555555, URZ ;  /* 0xaaaaaaab2a0478a5 */ /* 0x000fe2000f8e003f */
[----:B------:R-:W-:-:S03]  /*79e0*/  IMAD.MOV.U32 R113, RZ, RZ, R0 ;  /* 0x000000ffff717224 */ /* 0x000fc600078e0000 */
[----:B------:R-:W-:-:S04]  /*79f0*/  USHF.R.U32.HI UR4, URZ, 0x1, UR5 ;  /* 0x000000013f047899 */ /* 0x000fc80008011605 */
[----:B------:R-:W-:-:S04]  /*7a00*/  UIMAD UR42, UR4, -0x3, UR42 ;  /* 0xfffffffd042a78a4 */ /* 0x000fc8000f8e022a */
[----:B------:R-:W-:Y:S08]  /*7a10*/  @P0 BRA `(.L_x_160) ;  /* 0xffffff9800a00947 */ /* 0x000ff0000383ffff */
[----:B------:R-:W-:Y:S05]  /*7a20*/  EXIT ;  /* 0x000000000000794d */ /* 0x000fea0003800000 */
.L_x_7:
        /* <DEDUP_REMOVED lines=26> */
.L_x_162:
[----:B------:R-:W0:Y:S01]  /*7bd0*/  LDC.64 R32, c[0x0][0x640] ;  /* 0x00019000ff207b82 */ /* 0x000e220000000a00 */
[-CC-:B------:R-:W-:Y:S01]  /*7be0*/  SHF.R.U64 R22, R14, R8.reuse, R15.reuse ;  /* 0x000000080e167219 */ /* 0x180fe2000000120f */
[----:B------:R-:W-:Y:S01]  /*7bf0*/  IMAD.MOV.U32 R25, RZ, RZ, 0x1 ;  /* 0x00000001ff197424 */ /* 0x000fe200078e00ff */
[----:B------:R-:W-:Y:S02]  /*7c00*/  SHF.R.U32.HI R7, RZ, R8, R15 ;  /* 0x00000008ff077219 */ /* 0x000fe4000001160f */
[----:B------:R-:W-:-:S03]  /*7c10*/  IADD3 R13, P0, RZ, -R22, RZ ;  /* 0x80000016ff0d7210 */ /* 0x000fc60007f1e0ff */
[----:B------:R-:W1:Y:S02]  /*7c20*/  LDC R12, c[0x0][0x618] ;  /* 0x00018600ff0c7b82 */ /* 0x000e640000000800 */
[----:B------:R-:W-:Y:S02]  /*7c30*/  IMAD.X R7, RZ, RZ, ~R7, P0 ;  /* 0x000000ffff077224 */ /* 0x000fe400000e0e07 */
[----:B------:R-:W-:-:S04]  /*7c40*/  IMAD.WIDE.U32 R10, R13, R26, R16 ;  /* 0x0000001a0d0a7225 */ /* 0x000fc800078e0010 */
[----:B------:R-:W2:Y:S01]  /*7c50*/  LDC R14, c[0x0][0x608] ;  /* 0x00018200ff0e7b82 */ /* 0x000ea20000000800 */
[----:B------:R-:W-:-:S04]  /*7c60*/  IMAD R8, R7, R26, RZ ;  /* 0x0000001a07087224 */ /* 0x000fc800078e02ff */
[----:B------:R-:W-:-:S03]  /*7c70*/  IMAD R7, R13, R27, R8 ;  /* 0x0000001b0d077224 */ /* 0x000fc600078e0208 */
[----:B------:R-:W3:Y:S01]  /*7c80*/  LDC R30, c[0x0][0x658] ;  /* 0x00019600ff1e7b82 */ /* 0x000ee20000000800 */
[----:B------:R-:W-:Y:S01]  /*7c90*/  IMAD.IADD R7, R11, 0x1, R7 ;  /* 0x000000010b077824 */ /* 0x000fe200078e0207 */
[----:B0-----:R-:W-:Y:S01]  /*7ca0*/  ISETP.NE.U32.AND P0, PT, R32, RZ, PT ;  /* 0x000000ff2000720c */ /* 0x001fe20003f05070 */
[----:B------:R-:W-:-:S03]  /*7cb0*/  IMAD.MOV.U32 R11, RZ, RZ, -0x1 ;  /* 0xffffffffff0b7424 */ /* 0x000fc600078e00ff */
        /* <DEDUP_REMOVED lines=8> */
[-C--:B---3--:R-:W-:Y:S02]  /*7d40*/  SHF.L.U32 R10, R11, R30.reuse, RZ ;  /* 0x0000001e0b0a7219 */ /* 0x088fe400000006ff */
[--C-:B------:R-:W-:Y:S02]  /*7d50*/  SHF.R.U64 R28, R26, R30, R7.reuse ;  /* 0x0000001e1a1c7219 */ /* 0x100fe40000001207 */
[----:B------:R-:W-:Y:S02]  /*7d60*/  LOP3.LUT R27, RZ, R10, RZ, 0x33, !PT ;  /* 0x0000000aff1b7212 */ /* 0x000fe400078e33ff */
[----:B------:R-:W-:Y:S01]  /*7d70*/  SHF.R.U32.HI R11, RZ, R30, R7 ;  /* 0x0000001eff0b7219 */ /* 0x000fe20000011607 */
[----:B------:R-:W3:Y:S01]  /*7d80*/  LDC R29, c[0x0][0x610] ;  /* 0x00018400ff1d7b82 */ /* 0x000ee20000000800 */
[----:B------:R-:W-:Y:S01]  /*7d90*/  IMAD.MOV.U32 R10, RZ, RZ, R28 ;  /* 0x000000ffff0a7224 */ /* 0x000fe200078e001c */
[----:B------:R-:W-:Y:S06]  /*7da0*/  @!P0 BRA `(.L_x_163) ;  /* 0x0000000000288947 */ /* 0x000fec0003800000 */
        /* <DEDUP_REMOVED lines=10> */
.L_x_163:
[----:B------:R-:W-:Y:S02]  /*7e50*/  ISETP.NE.AND P0, PT, R2, 0x1, PT ;  /* 0x000000010200780c */ /* 0x000fe40003f05270 */
[----:B-1----:R-:W-:Y:S01]  /*7e60*/  SHF.R.U64 R8, R10, R8, R11 ;  /* 0x000000080a087219 */ /* 0x002fe2000000120b */
[----:B0-----:R-:W-:Y:S01]  /*7e70*/  VIADD R11, R21, 0xffffffff ;  /* 0xffffffff150b7836 */ /* 0x001fe20000000000 */
[----:B------:R-:W-:Y:S02]  /*7e80*/  SHF.L.U32 R25, R25, R30, RZ ;  /* 0x0000001e19197219 */ /* 0x000fe400000006ff */
[----:B------:R-:W-:Y:S01]  /*7e90*/  LOP3.LUT R5, R26, R27, RZ, 0xc0, !PT ;  /* 0x0000001b1a057212 */ /* 0x000fe200078ec0ff */
[----:B------:R-:W-:-:S04]  /*7ea0*/  IMAD.MOV R7, RZ, RZ, -R8 ;  /* 0x000000ffff077224 */ /* 0x000fc800078e0a08 */
[----:B------:R-:W-:Y:S02]  /*7eb0*/  IMAD R5, R25, R8, R5 ;  /* 0x0000000819057224 */ /* 0x000fe400078e0205 */
[----:B------:R-:W-:Y:S01]  /*7ec0*/  @P0 IMAD R6, R9, R24, R4 ;  /* 0x0000001809060224 */ /* 0x000fe200078e0204 */
[----:B------:R-:W-:Y:S01]  /*7ed0*/  LOP3.LUT R9, R20, R11, RZ, 0xc0, !PT ;  /* 0x0000000b14097212 */ /* 0x000fe200078ec0ff */
[----:B--2---:R-:W-:Y:S02]  /*7ee0*/  IMAD R4, R7, R23, R28 ;  /* 0x0000001707047224 */ /* 0x004fe400078e021c */
[----:B---3--:R-:W-:Y:S02]  /*7ef0*/  IMAD R6, R5, R29, R6 ;  /* 0x0000001d05067224 */ /* 0x008fe400078e0206 */
[----:B------:R-:W-:Y:S02]  /*7f00*/  IMAD R5, R4, R21, R9 ;  /* 0x0000001504057224 */ /* 0x000fe400078e0209 */
[----:B------:R-:W-:-:S02]  /*7f10*/  IMAD.MOV.U32 R8, RZ, RZ, 0x1 ;  /* 0x00000001ff087424 */ /* 0x000fc400078e00ff */
[----:B------:R-:W-:Y:S01]  /*7f20*/  IMAD.MOV.U32 R7, RZ, RZ, R22 ;  /* 0x000000ffff077224 */ /* 0x000fe200078e0016 */
[----:B------:R-:W-:Y:S02]  /*7f30*/  SEL R21, R5, R6, !P0 ;  /* 0x0000000605157207 */ /* 0x000fe40004000000 */
[----:B------:R-:W-:-:S07]  /*7f40*/  SEL R20, R6, R5, !P0 ;  /* 0x0000000506147207 */ /* 0x000fce0004000000 */
.L_x_161:
[----:B------:R-:W-:-:S08]  /*7f50*/  NOP ;  /* 0x0000000000007918 */ /* 0x000fd00000000000 */
[----:B------:R-:W0:-:S00]  /*7f60*/  USETMAXREG.DEALLOC.CTAPOOL 0x28 ;  /* 0x00000028000079c8 */ /* 0x000e0000080e0500 */
[----:B0-----:R-:W-:-:S13]  /*7f70*/  ISETP.NE.AND P0, PT, R3, RZ, PT ;  /* 0x000000ff0300720c */ /* 0x001fda0003f05270 */
[----:B------:R-:W-:Y:S05]  /*7f80*/  @P0 EXIT ;  /* 0x000000000000094d */ /* 0x000fea0003800000 */
[----:B------:R-:W-:Y:S01]  /*7f90*/  LOP3.LUT P0, RZ, R8, 0xff, RZ, 0xc0, !PT ;  /* 0x000000ff08ff7812 */ /* 0x000fe2000780c0ff */
[----:B------:R-:W-:Y:S02]  /*7fa0*/  IMAD.MOV.U32 R3, RZ, RZ, 0x1 ;  /* 0x00000001ff037424 */ /* 0x000fe400078e00ff */
[----:B------:R-:W-:-:S10]  /*7fb0*/  IMAD.MOV.U32 R8, RZ, RZ, RZ ;  /* 0x000000ffff087224 */ /* 0x000fd400078e00ff */
[----:B------:R-:W-:Y:S05]  /*7fc0*/  @!P0 BRA `(.L_x_164) ;  /* 0x0000000c00588947 */ /* 0x000fea0003800000 */
[----:B------:R-:W0:Y:S01]  /*7fd0*/  LDC R3, c[0x0][0x28c] ;  /* 0x0000a300ff037b82 */ /* 0x000e220000000800 */
[----:B------:R-:W1:Y:S01]  /*7fe0*/  S2R R13, SR_CgaCtaId ;  /* 0x00000000000d7919 */ /* 0x000e620000008800 */
[----:B------:R-:W-:Y:S01]  /*7ff0*/  ULDC UR5, c[0x0][0x658] ;  /* 0x0001960000057ab9 */ /* 0x000fe20000000800 */
[----:B------:R-:W-:Y:S01]  /*8000*/  UMOV UR6, 0xffffffff ;  /* 0xffffffff00067882 */ /* 0x000fe20000000000 */
[----:B------:R-:W-:Y:S01]  /*8010*/  BSSY B0, `(.L_x_164) ;  /* 0x00000d1000007945 */ /* 0x000fe20003800000 */
[----:B------:R-:W-:Y:S01]  /*8020*/  USHF.L.U32 UR6, UR6, UR5, URZ ;  /* 0x0000000506067299 */ /* 0x000fe2000800063f */
[----:B------:R-:W-:Y:S01]  /*8030*/  IMAD.MOV.U32 R10, RZ, RZ, 0x1 ;  /* 0x00000001ff0a7424 */ /* 0x000fe200078e00ff */
[----:B------:R-:W-:Y:S01]  /*8040*/  LOP3.LUT R9, R18, 0x2, RZ, 0xfc, !PT ;  /* 0x0000000212097812 */ /* 0x000fe200078efcff */
[----:B------:R-:W-:Y:S01]  /*8050*/  IMAD.MOV.U32 R8, RZ, RZ, RZ ;  /* 0x000000ffff087224 */ /* 0x000fe200078e00ff */
[----:B------:R-:W-:Y:S01]  /*8060*/  ULDC UR4, c[0x0][0x600] ;  /* 0x0001800000047ab9 */ /* 0x000fe20000000800 */
[----:B------:R-:W-:Y:S01]  /*8070*/  UMOV UR7, 0x1 ;  /* 0x0000000100077882 */ /* 0x000fe20000000000 */
[----:B------:R-:W-:-:S02]  /*8080*/  UIADD3 UR4, UR4, -0x1, URZ ;  /* 0xffffffff04047890 */ /* 0x000fc4000fffe03f */
[----:B------:R-:W-:Y:S02]  /*8090*/  USHF.L.U32 UR5, UR7, UR5, URZ ;  /* 0x0000000507057299 */ /* 0x000fe4000800063f */
[----:B------:R-:W-:Y:S01]  /*80a0*/  ULOP3.LUT UR6, URZ, UR6, URZ, 0x33, !UPT ;  /* 0x000000063f067292 */ /* 0x000fe2000f8e333f */
[----:B------:R-:W-:Y:S01]  /*80b0*/  ULDC.64 UR30, c[0x0][0x198] ;  /* 0x00006600001e7ab9 */ /* 0x000fe20000000a00 */
[----:B0-----:R-:W-:-:S05]  /*80c0*/  VIADD R3, R3, 0x3f ;  /* 0x0000003f03037836 */ /* 0x001fca0000000000 */
[----:B------:R-:W-:-:S04]  /*80d0*/  SHF.R.S32.HI R4, RZ, 0x1f, R3 ;  /* 0x0000001fff047819 */ /* 0x000fc80000011403 */
[----:B------:R-:W-:Y:S01]  /*80e0*/  LEA.HI R4, R4, R3, RZ, 0x6 ;  /* 0x0000000304047211 */ /* 0x000fe200078f30ff */
[C---:B-1----:R-:W-:Y:S02]  /*80f0*/  IMAD.SHL.U32 R12, R13.reuse, 0x20, RZ ;  /* 0x000000200d0c7824 */ /* 0x042fe400078e00ff */
[----:B------:R-:W-:Y:S01]  /*8100*/  IMAD.SHL.U32 R13, R13, 0x400, RZ ;  /* 0x000004000d0d7824 */ /* 0x000fe200078e00ff */
[----:B------:R-:W-:Y:S01]  /*8110*/  SHF.R.S32.HI R11, RZ, 0x6, R4 ;  /* 0x00000006ff0b7819 */ /* 0x000fe20000011404 */
[----:B------:R-:W-:Y:S01]  /*8120*/  IMAD.MOV.U32 R3, RZ, RZ, 0x1 ;  /* 0x00000001ff037424 */ /* 0x000fe200078e00ff */
[----:B------:R-:W-:Y:S02]  /*8130*/  LOP3.LUT R12, R12, 0x20, RZ, 0xc0, !PT ;  /* 0x000000200c0c7812 */ /* 0x000fe400078ec0ff */
[----:B------:R-:W-:Y:S01]  /*8140*/  LOP3.LUT R13, R13, 0x400, RZ, 0xc0, !PT ;  /* 0x000004000d0d7812 */ /* 0x000fe200078ec0ff */
[----:B------:R-:W-:-:S07]  /*8150*/  VIADD R19, R11, 0x1 ;  /* 0x000000010b137836 */ /* 0x000fce0000000000 */
.L_x_175:
[----:B------:R-:W-:-:S03]  /*8160*/  UMOV UR7, 0xffffffff ;  /* 0xffffffff00077882 */ /* 0x000fc60000000000 */
[----:B------:R-:W-:Y:S05]  /*8170*/  BRA.DIV UR7, `(.L_x_165) ;  /* 0x0000000e07b07947 */ /* 0x000fea000b800000 */
[----:B------:R-:W-:-:S13]  /*8180*/  ELECT P6, URZ, PT ;  /* 0x00000000003f782f */ /* 0x000fda00038c0000 */
.L_x_185:
[----:B------:R-:W0:Y:S01]  /*8190*/  LDC R4, c[0x0][0x28c] ;  /* 0x0000a300ff047b82 */ /* 0x000e220000000800 */
[----:B------:R-:W-:Y:S01]  /*81a0*/  BSSY B1, `(.L_x_166) ;  /* 0x0000044000017945 */ /* 0x000fe20003800000 */
[----:B0-----:R-:W-:-:S13]  /*81b0*/  ISETP.LT.OR P6, PT, R4, 0x1, !P6 ;  /* 0x000000010400780c */ /* 0x001fda00077c1670 */
[----:B------:R-:W-:Y:S05]  /*81c0*/  @P6 BRA `(.L_x_167) ;  /* 0x0000000400046947 */ /* 0x000fea0003800000 */
[----:B------:R-:W-:Y:S02]  /*81d0*/  IMAD.SHL.U32 R20, R20, 0x100, RZ ;  /* 0x0000010014147824 */ /* 0x000fe400078e00ff */
[----:B------:R-:W-:Y:S02]  /*81e0*/  IMAD R21, R21, 0x40, R12 ;  /* 0x0000004015157824 */ /* 0x000fe400078e020c */
[----:B------:R-:W-:Y:S02]  /*81f0*/  IMAD.MOV.U32 R22, RZ, RZ, RZ ;  /* 0x000000ffff167224 */ /* 0x000fe400078e00ff */
[----:B------:R-:W-:Y:S02]  /*8200*/  IMAD.MOV.U32 R4, RZ, RZ, R19 ;  /* 0x000000ffff047224 */ /* 0x000fe400078e0013 */
[----:B------:R-:W-:Y:S02]  /*8210*/  IMAD.MOV.U32 R5, RZ, RZ, R3 ;  /* 0x000000ffff057224 */ /* 0x000fe400078e0003 */
[----:B------:R-:W-:-:S07]  /*8220*/  IMAD.MOV.U32 R6, RZ, RZ, R8 ;  /* 0x000000ffff067224 */ /* 0x000fce00078e0008 */
.L_x_170:
[----:B------:R-:W0:Y:S01]  /*8230*/  S2R R15, SR_CgaCtaId ;  /* 0x00000000000f7919 */ /* 0x000e220000008800 */
[----:B------:R-:W-:Y:S02]  /*8240*/  MOV R14, 0x400 ;  /* 0x00000400000e7802 */ /* 0x000fe40000000f00 */
[----:B------:R-:W-:Y:S02]  /*8250*/  ISETP.NE.AND P1, PT, R0, RZ, PT ;  /* 0x000000ff0000720c */ /* 0x000fe40003f25270 */
[----:B0-----:R-:W-:Y:S02]  /*8260*/  LEA R25, R15, R14, 0x18 ;  /* 0x0000000e0f197211 */ /* 0x001fe400078ec0ff */
[----:B------:R-:W-:-:S09]  /*8270*/  SHF.L.U32 R14, R5, 0x1f, RZ ;  /* 0x0000001f050e7819 */ /* 0x000fd200000006ff */
[----:B------:R-:W0:Y:S01]  /*8280*/  @!P1 LDC R15, c[0x0][0x500] ;  /* 0x00014000ff0f9b82 */ /* 0x000e220000000800 */
[----:B------:R-:W-:-:S04]  /*8290*/  IMAD R23, R6, 0x8, R25 ;  /* 0x0000000806177824 */ /* 0x000fc800078e0219 */
[----:B------:R-:W1:Y:S02]  /*82a0*/  SYNCS.PHASECHK.TRANS64.TRYWAIT P0, [R23+URZ+0x18], R14 ;  /* 0x0000180e170075a7 */ /* 0x000e64000800017f */
[----:B-1----:R-:W-:Y:S05]  /*82b0*/  @!P0 BRA `(.L_x_168) ;  /* 0x0000000c00808947 */ /* 0x002fea0003800000 */
.L_x_186:
[----:B-1----:R-:W-:Y:S01]  /*82c0*/  PRMT R14, R9, 0x9910, RZ ;  /* 0x00009910090e7816 */ /* 0x002fe200000000ff */
[----:B0-----:R0:W-:Y:S03]  /*82d0*/  @!P1 SYNCS.ARRIVE.TRANS64 RZ, [R23+URZ], R15 ;  /* 0x0000000f17ff99a7 */ /* 0x0011e6000800003f */
[----:B------:R-:W-:-:S13]  /*82e0*/  ISETP.NE.AND P0, PT, R14, 0x2, PT ;  /* 0x000000020e00780c */ /* 0x000fda0003f05270 */
[----:B0-----:R-:W-:Y:S05]  /*82f0*/  @P0 BRA `(.L_x_169) ;  /* 0x0000000000040947 */ /* 0x001fea0003800000 */
[----:B------:R-:W-:Y:S01]  /*8300*/  BPT.TRAP 0x1 ;  /* 0x000000040000795c */ /* 0x000fe20000300000 */
.L_x_169:
[----:B------:R-:W-:Y:S01]  /*8310*/  IMAD R14, R6, 0x10000, R25 ;  /* 0x00010000060e7824 */ /* 0x000fe200078e0219 */
[----:B------:R-:W-:Y:S01]  /*8320*/  R2UR UR34, R22 ;  /* 0x00000000162272ca */ /* 0x000fe200000e0000 */
[----:B------:R-:W-:Y:S01]  /*8330*/  VIADD R4, R4, 0xffffffff ;  /* 0xffffffff04047836 */ /* 0x000fe20000000000 */
[----:B------:R-:W-:Y:S01]  /*8340*/  R2UR UR33, R23 ;  /* 0x00000000172172ca */ /* 0x000fe200000e0000 */
[----:B------:R-:W-:Y:S01]  /*8350*/  UIADD3 UR14, UP0, UR30, 0xf0, URZ ;  /* 0x000000f01e0e7890 */ /* 0x000fe2000ff1e03f */
[----:B------:R-:W-:Y:S01]  /*8360*/  R2UR UR24, R14 ;  /* 0x000000000e1872ca */ /* 0x000fe200000e0000 */
[----:B------:R-:W-:Y:S01]  /*8370*/  IMAD R14, R6, 0x1000, R13 ;  /* 0x00001000060e7824 */ /* 0x000fe200078e020d */
[----:B------:R-:W-:Y:S01]  /*8380*/  R2UR UR36, R7 ;  /* 0x00000000072472ca */ /* 0x000fe200000e0000 */
[----:B------:R-:W-:Y:S01]  /*8390*/  UIADD3 UR42, UP1, UR30, 0x1f0, URZ ;  /* 0x000001f01e2a7890 */ /* 0x000fe2000ff3e03f */
[----:B------:R-:W-:Y:S01]  /*83a0*/  R2UR UR35, R20 ;  /* 0x00000000142372ca */ /* 0x000fe200000e0000 */
[----:B------:R-:W-:Y:S01]  /*83b0*/  IMAD R14, R14, 0x4, R25 ;  /* 0x000000040e0e7824 */ /* 0x000fe200078e0219 */
[----:B------:R-:W-:Y:S01]  /*83c0*/  R2UR UR19, R21 ;  /* 0x00000000151372ca */ /* 0x000fe200000e0000 */
[----:B------:R-:W-:Y:S01]  /*83d0*/  UIADD3.X UR15, URZ, UR31, URZ, UP0, !UPT ;  /* 0x0000001f3f0f7290 */ /* 0x000fe200087fe43f */
[----:B------:R-:W-:Y:S01]  /*83e0*/  ISETP.GT.AND P1, PT, R4, 0x1, PT ;  /* 0x000000010400780c */ /* 0x000fe20003f24270 */
[----:B------:R-:W-:Y:S01]  /*83f0*/  UIADD3 UR26, UR34, 0x20, URZ ;  /* 0x00000020221a7890 */ /* 0x000fe2000fffe03f */
[----:B------:R-:W-:Y:S01]  /*8400*/  R2UR UR8, R14 ;  /* 0x000000000e0872ca */ /* 0x000fe200000e0000 */
[----:B------:R-:W-:Y:S01]  /*8410*/  UIADD3.X UR43, URZ, UR31, URZ, UP1, !UPT ;  /* 0x0000001f3f2b7290 */ /* 0x000fe20008ffe43f */
[----:B------:R-:W-:Y:S01]  /*8420*/  VIADD R6, R6, 0x1 ;  /* 0x0000000106067836 */ /* 0x000fe20000000000 */
[----:B------:R-:W-:Y:S01]  /*8430*/  UIADD3 UR32, UR24, 0x100, URZ ;  /* 0x0000010018207890 */ /* 0x000fe2000fffe03f */
[----:B------:R-:W-:Y:S01]  /*8440*/  VIADD R22, R22, 0x40 ;  /* 0x0000004016167836 */ /* 0x000fe20000000000 */
[----:B------:R-:W-:Y:S01]  /*8450*/  UIADD3 UR24, UR24, 0x8100, URZ ;  /* 0x0000810018187890 */ /* 0x000fe2000fffe03f */
[----:B------:R-:W-:Y:S01]  /*8460*/  UMOV UR22, 0x0 ;  /* 0x0000000000167882 */ /* 0x000fe20000000000 */
[----:B------:R-:W-:Y:S01]  /*8470*/  UMOV UR23, 0x10000000 ;  /* 0x1000000000177882 */ /* 0x000fe20000000000 */
[----:B------:R-:W-:Y:S01]  /*8480*/  ISETP.NE.AND P0, PT, R6, 0x3, PT ;  /* 0x000000030600780c */ /* 0x000fe20003f05270 */
[----:B------:R-:W-:Y:S01]  /*8490*/  UMOV UR25, UR33 ;  /* 0x0000002100197c82 */ /* 0x000fe20008000000 */
[----:B------:R-:W-:Y:S01]  /*84a0*/  UMOV UR28, UR36 ;  /* 0x00000024001c7c82 */ /* 0x000fe20008000000 */
[----:B------:R-:W-:-:S02]  /*84b0*/  UMOV UR27, UR35 ;  /* 0x00000023001b7c82 */ /* 0x000fc40008000000 */
[----:B------:R-:W-:Y:S01]  /*84c0*/  UIADD3 UR16, UR8, 0x30100, URZ ;  /* 0x0003010008107890 */ /* 0x000fe2000fffe03f */
[----:B------:R0:W-:Y:S01]  /*84d0*/  UTMALDG.3D [UR32], [UR14], desc[UR22] ;  /* 0x000016200e0075b4 */ /* 0x0001e20008011000 */
[----:B------:R-:W-:Y:S01]  /*84e0*/  UIADD3 UR8, UR8, 0x32100, URZ ;  /* 0x0003210008087890 */ /* 0x000fe2000fffe03f */
[----:B------:R-:W-:Y:S01]  /*84f0*/  SEL R14, RZ, 0x1, P0 ;  /* 0x00000001ff0e7807 */ /* 0x000fe20000000000 */
[----:B------:R-:W-:Y:S01]  /*8500*/  UMOV UR7, 0x30000 ;  /* 0x0003000000077882 */ /* 0x000fe20000000000 */
[----:B------:R-:W-:Y:S01]  /*8510*/  UMOV UR17, UR33 ;  /* 0x0000002100117c82 */ /* 0x000fe20008000000 */
[----:B------:R-:W-:Y:S01]  /*8520*/  UMOV UR18, UR34 ;  /* 0x0000002200127c82 */ /* 0x000fe20008000000 */
[----:B------:R-:W-:Y:S01]  /*8530*/  UMOV UR20, UR36 ;  /* 0x0000002400147c82 */ /* 0x000fe20008000000 */
[----:B------:R-:W-:Y:S01]  /*8540*/  UMOV UR9, UR33 ;  /* 0x0000002100097c82 */ /* 0x000fe20008000000 */
[----:B------:R-:W-:Y:S01]  /*8550*/  UMOV UR11, UR19 ;  /* 0x00000013000b7c82 */ /* 0x000fe20008000000 */
[----:B------:R-:W-:Y:S01]  /*8560*/  UMOV UR12, UR36 ;  /* 0x00000024000c7c82 */ /* 0x000fe20008000000 */
[----:B------:R0:W-:Y:S01]  /*8570*/  UTMALDG.3D [UR24], [UR14], desc[UR22] ;  /* 0x000016180e0075b4 */ /* 0x0001e20008011000 */
[----:B------:R-:W-:Y:S01]  /*8580*/  UMOV UR10, UR26 ;  /* 0x0000001a000a7c82 */ /* 0x000fe20008000000 */
[----:B------:R-:W-:-:S02]  /*8590*/  LOP3.LUT R5, R5, R14, RZ, 0x3c, !PT ;  /* 0x0000000e05057212 */ /* 0x000fc400078e3cff */
[----:B------:R-:W-:Y:S01]  /*85a0*/  SEL R6, R6, RZ, P0 ;  /* 0x000000ff06067207 */ /* 0x000fe20000000000 */
[----:B------:R0:W-:Y:S01]  /*85b0*/  UTMALDG.3D.MULTICAST [UR16], [UR42], UR7, desc[UR22] ;  /* 0x000016102a0073b4 */ /* 0x0001e20008011807 */
[----:B------:R0:W-:Y:S02]  /*85c0*/  UTMALDG.3D.MULTICAST [UR8], [UR42], UR7, desc[UR22] ;  /* 0x000016082a0073b4 */ /* 0x0001e40008011807 */
[----:B0-----:R-:W-:Y:S05]  /*85d0*/  @P1 BRA `(.L_x_170) ;  /* 0xfffffffc00141947 */ /* 0x001fea000383ffff */
.L_x_167:
[----:B------:R-:W-:Y:S05]  /*85e0*/  BSYNC B1 ;  /* 0x0000000000017941 */ /* 0x000fea0003800000 */
.L_x_166:
[----:B------:R-:W-:Y:S01]  /*85f0*/  LOP3.LUT P1, RZ, R10, 0xff, RZ, 0xc0, !PT ;  /* 0x000000ff0aff7812 */ /* 0x000fe2000782c0ff */
[C---:B------:R-:W-:Y:S01]  /*8600*/  IMAD.IADD R7, R11.reuse, 0x1, R8 ;  /* 0x000000010b077824 */ /* 0x040fe200078e0208 */
[----:B------:R-:W-:Y:S01]  /*8610*/  ULDC.64 UR8, c[0x0][0x650] ;  /* 0x0001940000087ab9 */ /* 0x000fe20000000a00 */
[----:B------:R-:W-:Y:S01]  /*8620*/  ISETP.GE.U32.AND P2, PT, R11, 0x3, PT ;  /* 0x000000030b00780c */ /* 0x000fe20003f46070 */
[----:B------:R-:W-:Y:S01]  /*8630*/  BSSY B1, `(.L_x_171) ;  /* 0x000006c000017945 */ /* 0x000fe20003800000 */
[----:B------:R-:W-:Y:S01]  /*8640*/  IMAD.MOV.U32 R20, RZ, RZ, -0x1 ;  /* 0xffffffffff147424 */ /* 0x000fe200078e00ff */
[----:B------:R-:W-:Y:S01]  /*8650*/  ISETP.GT.U32.AND P0, PT, R7, 0x2, PT ;  /* 0x000000020700780c */ /* 0x000fe20003f04070 */
[----:B------:R-:W-:Y:S01]  /*8660*/  IMAD.MOV.U32 R21, RZ, RZ, -0x1 ;  /* 0xffffffffff157424 */ /* 0x000fe200078e00ff */
[----:B------:R-:W-:Y:S02]  /*8670*/  PRMT R10, RZ, 0x7610, R10 ;  /* 0x00007610ff0a7816 */ /* 0x000fe4000000000a */
[----:B------:R-:W-:-:S03]  /*8680*/  ISETP.LT.U32.AND P0, PT, R11, 0x3, P0 ;  /* 0x000000030b00780c */ /* 0x000fc60000701070 */
[----:B------:R-:W0:Y:S01]  /*8690*/  @P1 S2R R5, SR_CgaCtaId ;  /* 0x0000000000051919 */ /* 0x000e220000008800 */
[----:B------:R-:W-:-:S04]  /*86a0*/  @P1 MOV R4, 0x400 ;  /* 0x0000040000041802 */ /* 0x000fc80000000f00 */
[----:B0-----:R-:W-:Y:S01]  /*86b0*/  @P1 LEA R6, R5, R4, 0x18 ;  /* 0x0000000405061211 */ /* 0x001fe200078ec0ff */
[----:B------:R-:W-:Y:S01]  /*86c0*/  IMAD.WIDE.U32 R4, R7, -0x55555555, RZ ;  /* 0xaaaaaaab07047825 */ /* 0x000fe200078e00ff */
[----:B------:R-:W-:Y:S02]  /*86d0*/  SEL R4, RZ, 0x1, !P0 ;  /* 0x00000001ff047807 */ /* 0x000fe40004000000 */
[----:B------:R0:W-:Y:S01]  /*86e0*/  @P1 SYNCS.ARRIVE.TRANS64.A1T0 RZ, [R6+URZ+0x48], RZ ;  /* 0x000048ff06ff19a7 */ /* 0x0001e2000810003f */
[----:B------:R-:W-:Y:S02]  /*86f0*/  IADD3 R16, P1, R16, UR38, RZ ;  /* 0x0000002610107c10 */ /* 0x000fe4000ff3e0ff */
[----:B------:R-:W-:Y:S02]  /*8700*/  LOP3.LUT R3, R3, R4, RZ, 0x3c, !PT ;  /* 0x0000000403037212 */ /* 0x000fe400078e3cff */
[----:B------:R-:W-:Y:S02]  /*8710*/  IADD3.X R17, R17, UR41, RZ, P1, !PT ;  /* 0x0000002911117c10 */ /* 0x000fe40008ffe4ff */
[----:B------:R-:W-:-:S02]  /*8720*/  ISETP.GE.U32.AND P0, PT, R16, UR8, PT ;  /* 0x0000000810007c0c */ /* 0x000fc4000bf06070 */
[----:B0-----:R-:W-:Y:S02]  /*8730*/  SHF.R.U32.HI R6, RZ, 0x1, R5 ;  /* 0x00000001ff067819 */ /* 0x001fe40000011605 */
[----:B------:R-:W-:Y:S02]  /*8740*/  ISETP.GE.U32.AND.EX P0, PT, R17, UR9, PT, P0 ;  /* 0x0000000911007c0c */ /* 0x000fe4000bf06100 */
[----:B------:R-:W-:Y:S01]  /*8750*/  @P2 LOP3.LUT R3, R3, 0x1, R6, 0x78, !PT ;  /* 0x0000000103032812 */ /* 0x000fe200078e7806 */
[----:B------:R-:W-:Y:S01]  /*8760*/  IMAD R8, R6, -0x3, R7 ;  /* 0xfffffffd06087824 */ /* 0x000fe200078e0207 */
[----:B------:R-:W-:Y:S01]  /*8770*/  PRMT R4, RZ, 0x7610, R4 ;  /* 0x00007610ff047816 */ /* 0x000fe20000000004 */
[----:B------:R-:W-:-:S08]  /*8780*/  IMAD.MOV.U32 R7, RZ, RZ, -0x1 ;  /* 0xffffffffff077424 */ /* 0x000fd000078e00ff */
[----:B------:R-:W-:Y:S05]  /*8790*/  @P0 BRA `(.L_x_172) ;  /* 0x0000000400540947 */ /* 0x000fea0003800000 */
[----:B------:R-:W0:Y:S01]  /*87a0*/  S2R R15, SR_CTAID.X ;  /* 0x00000000000f7919 */ /* 0x000e220000002500 */
[----:B------:R-:W-:Y:S01]  /*87b0*/  ULDC.64 UR8, c[0x0][0x628] ;  /* 0x00018a0000087ab9 */ /* 0x000fe20000000a00 */
[----:B------:R-:W-:Y:S01]  /*87c0*/  ULDC UR10, c[0x0][0x630] ;  /* 0x00018c00000a7ab9 */ /* 0x000fe20000000800 */
[----:B------:R-:W-:Y:S01]  /*87d0*/  ISETP.NE.U32.AND P0, PT, RZ, UR8, PT ;  /* 0x00000008ff007c0c */ /* 0x000fe2000bf05070 */
[----:B------:R-:W1:Y:S01]  /*87e0*/  S2R R20, SR_CTAID.Y ;  /* 0x0000000000147919 */ /* 0x000e620000002600 */
[----:B------:R-:W-:Y:S01]  /*87f0*/  ULDC UR11, c[0x0][0x150] ;  /* 0x00005400000b7ab9 */ /* 0x000fe20000000800 */
[----:B------:R-:W-:Y:S01]  /*8800*/  IMAD.MOV.U32 R4, RZ, RZ, R16 ;  /* 0x000000ffff047224 */ /* 0x000fe200078e0010 */
[----:B------:R-:W-:Y:S01]  /*8810*/  ISETP.NE.AND.EX P0, PT, RZ, UR9, PT, P0 ;  /* 0x00000009ff007c0c */ /* 0x000fe2000bf05300 */
[----:B------:R-:W-:Y:S01]  /*8820*/  IMAD.MOV.U32 R5, RZ, RZ, R17 ;  /* 0x000000ffff057224 */ /* 0x000fe200078e0011 */
[----:B0-----:R-:W-:-:S11]  /*8830*/  I2FP.F32.U32 R22, R15 ;  /* 0x0000000f00167245 */ /* 0x001fd60000201000 */
[----:B------:R-:W-:Y:S05]  /*8840*/  @!P0 BRA `(.L_x_173) ;  /* 0x0000000000288947 */ /* 0x000fea0003800000 */
[----:B------:R-:W-:Y:S02]  /*8850*/  ULDC UR7, c[0x0][0x634] ;  /* 0x00018d0000077ab9 */ /* 0x000fe40000000800 */
[----:B------:R-:W-:-:S05]  /*8860*/  IADD3 R5, P0, R16, UR7, RZ ;  /* 0x0000000710057c10 */ /* 0x000fca000ff1e0ff */
[----:B------:R-:W-:-:S04]  /*8870*/  IMAD.X R21, RZ, RZ, R17, P0 ;  /* 0x000000ffff157224 */ /* 0x000fc800000e0611 */
[----:B------:R-:W-:-:S04]  /*8880*/  IMAD.WIDE.U32 R6, R21, UR8, RZ ;  /* 0x0000000815067c25 */ /* 0x000fc8000f8e00ff */
[----:B------:R-:W-:-:S04]  /*8890*/  IMAD.WIDE.U32 R6, P0, R5, UR9, R6 ;  /* 0x0000000905067c25 */ /* 0x000fc8000f800006 */
[----:B------:R-:W-:-:S04]  /*88a0*/  IMAD.WIDE.U32 R4, R5, UR8, RZ ;  /* 0x0000000805047c25 */ /* 0x000fc8000f8e00ff */
[----:B------:R-:W-:Y:S01]  /*88b0*/  IMAD.MOV.U32 R4, RZ, RZ, R7 ;  /* 0x000000ffff047224 */ /* 0x000fe200078e0007 */
[----:B------:R-:W-:Y:S01]  /*88c0*/  IADD3 RZ, P1, R5, R6, RZ ;  /* 0x0000000605ff7210 */ /* 0x000fe20007f3e0ff */
[----:B------:R-:W-:-:S04]  /*88d0*/  IMAD.X R5, RZ, RZ, RZ, P0 ;  /* 0x000000ffff057224 */ /* 0x000fc800000e06ff */
[----:B------:R-:W-:-:S08]  /*88e0*/  IMAD.WIDE.U32.X R4, R21, UR9, R4, P1 ;  /* 0x0000000915047c25 */ /* 0x000fd000088e0404 */
.L_x_173:
[--C-:B------:R-:W-:Y:S01]  /*88f0*/  SHF.R.U64 R14, R4, UR10, R5.reuse ;  /* 0x0000000a040e7c19 */ /* 0x100fe20008001205 */
[----:B------:R-:W-:Y:S01]  /*8900*/  FMUL R22, R22, UR11 ;  /* 0x0000000b16167c20 */ /* 0x000fe20008400000 */
[----:B------:R-:W-:Y:S01]  /*8910*/  SHF.R.U32.HI R4, RZ, UR10, R5 ;  /* 0x0000000aff047c19 */ /* 0x000fe20008011605 */
[----:B------:R-:W0:Y:S01]  /*8920*/  LDC R6, c[0x0][0x144] ;  /* 0x00005100ff067b82 */ /* 0x000e220000000800 */
[----:B------:R-:W-:Y:S01]  /*8930*/  IADD3 R5, P0, RZ, -R14, RZ ;  /* 0x8000000eff057210 */ /* 0x000fe20007f1e0ff */
[----:B------:R-:W-:Y:S01]  /*8940*/  ULDC UR7, c[0x0][0x154] ;  /* 0x0000550000077ab9 */ /* 0x000fe20000000800 */
[----:B-1----:R-:W-:Y:S01]  /*8950*/  I2FP.F32.U32 R7, R20 ;  /* 0x0000001400077245 */ /* 0x002fe20000201000 */
[----:B------:R-:W1:Y:S01]  /*8960*/  F2I.U32.TRUNC.NTZ R22, R22 ;  /* 0x0000001600167305 */ /* 0x000e62000020f000 */
[----:B------:R-:W-:Y:S01]  /*8970*/  ULDC.64 UR8, c[0x0][0x620] ;  /* 0x0001880000087ab9 */ /* 0x000fe20000000a00 */
[----:B------:R-:W-:Y:S01]  /*8980*/  IMAD.X R4, RZ, RZ, ~R4, P0 ;  /* 0x000000ffff047224 */ /* 0x000fe200000e0e04 */
[----:B------:R-:W-:Y:S01]  /*8990*/  ISETP.NE.AND P2, PT, R2, 0x1, PT ;  /* 0x000000010200780c */ /* 0x000fe20003f45270 */
[----:B------:R-:W-:Y:S01]  /*89a0*/  FMUL R23, R7, UR7 ;  /* 0x0000000707177c20 */ /* 0x000fe20008400000 */
[----:B------:R-:W2:Y:S01]  /*89b0*/  LDC R25, c[0x0][0x148] ;  /* 0x00005200ff197b82 */ /* 0x000ea20000000800 */
[----:B------:R-:W-:Y:S01]  /*89c0*/  IMAD R4, R4, UR8, RZ ;  /* 0x0000000804047c24 */ /* 0x000fe2000f8e02ff */
[----:B------:R-:W-:-:S03]  /*89d0*/  ULDC UR7, c[0x0][0x618] ;  /* 0x0001860000077ab9 */ /* 0x000fc60000000800 */
[----:B------:R-:W3:Y:S01]  /*89e0*/  F2I.U32.TRUNC.NTZ R23, R23 ;  /* 0x0000001700177305 */ /* 0x000ee2000020f000 */
[C---:B------:R-:W-:Y:S02]  /*89f0*/  IMAD R7, R5.reuse, UR9, R4 ;  /* 0x0000000905077c24 */ /* 0x040fe4000f8e0204 */
[----:B------:R-:W-:Y:S01]  /*8a00*/  IMAD.WIDE.U32 R4, R5, UR8, R16 ;  /* 0x0000000805047c25 */ /* 0x000fe2000f8e0010 */
[----:B------:R-:W-:Y:S02]  /*8a10*/  ULDC.64 UR8, c[0x0][0x640] ;  /* 0x0001900000087ab9 */ /* 0x000fe40000000a00 */
[----:B------:R-:W-:Y:S01]  /*8a20*/  ISETP.NE.U32.AND P0, PT, RZ, UR8, PT ;  /* 0x00000008ff007c0c */ /* 0x000fe2000bf05070 */
[----:B------:R-:W-:Y:S02]  /*8a30*/  IMAD.IADD R5, R5, 0x1, R7 ;  /* 0x0000000105057824 */ /* 0x000fe400078e0207 */
[----:B-1----:R-:W-:Y:S01]  /*8a40*/  IMAD.MOV R22, RZ, RZ, -R22 ;  /* 0x000000ffff167224 */ /* 0x002fe200078e0a16 */
[----:B------:R-:W-:-:S02]  /*8a50*/  ISETP.NE.AND.EX P0, PT, RZ, UR9, PT, P0 ;  /* 0x00000009ff007c0c */ /* 0x000fc4000bf05300 */
[----:B------:R-:W-:Y:S01]  /*8a60*/  SHF.R.U64 R21, R4, UR7, R5 ;  /* 0x0000000704157c19 */ /* 0x000fe20008001205 */
[----:B0-----:R-:W-:Y:S01]  /*8a70*/  IMAD R15, R6, R22, R15 ;  /* 0x00000016060f7224 */ /* 0x001fe200078e020f */
[----:B------:R-:W-:Y:S01]  /*8a80*/  SHF.R.U32.HI R4, RZ, UR7, R5 ;  /* 0x00000007ff047c19 */ /* 0x000fe20008011605 */
[----:B------:R-:W-:Y:S01]  /*8a90*/  ULDC UR7, c[0x0][0x608] ;  /* 0x0001820000077ab9 */ /* 0x000fe20000000800 */
[----:B---3--:R-:W-:Y:S02]  /*8aa0*/  IMAD.MOV R6, RZ, RZ, -R23 ;  /* 0x000000ffff067224 */ /* 0x008fe400078e0a17 */
[--C-:B------:R-:W-:Y:S02]  /*8ab0*/  SHF.R.U64 R22, R21, UR7, R4.reuse ;  /* 0x0000000715167c19 */ /* 0x100fe40008001204 */
[----:B------:R-:W-:Y:S01]  /*8ac0*/  SHF.R.U32.HI R5, RZ, UR7, R4 ;  /* 0x00000007ff057c19 */ /* 0x000fe20008011604 */
[----:B------:R-:W-:Y:S01]  /*8ad0*/  ULDC UR7, c[0x0][0x658] ;  /* 0x0001960000077ab9 */ /* 0x000fe20000000800 */
[----:B--2---:R-:W-:-:S02]  /*8ae0*/  @P2 IMAD R15, R25, R6, R20 ;  /* 0x00000006190f2224 */ /* 0x004fc400078e0214 */
[--C-:B------:R-:W-:Y:S02]  /*8af0*/  SHF.R.U64 R20, R22, UR7, R5.reuse ;  /* 0x0000000716147c19 */ /* 0x100fe40008001205 */
[----:B------:R-:W-:-:S03]  /*8b00*/  SHF.R.U32.HI R23, RZ, UR7, R5 ;  /* 0x00000007ff177c19 */ /* 0x000fc60008011605 */
[----:B------:R-:W-:Y:S02]  /*8b10*/  IMAD.MOV.U32 R6, RZ, RZ, R20 ;  /* 0x000000ffff067224 */ /* 0x000fe400078e0014 */
[----:B------:R-:W-:Y:S01]  /*8b20*/  IMAD.MOV.U32 R5, RZ, RZ, R23 ;  /* 0x000000ffff057224 */ /* 0x000fe200078e0017 */
[----:B------:R-:W-:Y:S06]  /*8b30*/  @!P0 BRA `(.L_x_174) ;  /* 0x00000000002c8947 */ /* 0x000fec0003800000 */
        /* <DEDUP_REMOVED lines=9> */
[----:B------:R-:W-:-:S04]  /*8bd0*/  IMAD.WIDE.U32.X R4, R23, UR9, R4, P1 ;  /* 0x0000000917047c25 */ /* 0x000fc800088e0404 */
[----:B------:R-:W-:-:S07]  /*8be0*/  IMAD.MOV.U32 R6, RZ, RZ, R4 ;  /* 0x000000ffff067224 */ /* 0x000fce00078e0004 */
.L_x_174:
[----:B------:R-:W-:Y:S01]  /*8bf0*/  ULDC UR7, c[0x0][0x648] ;  /* 0x0001920000077ab9 */ /* 0x000fe20000000800 */
[----:B------:R-:W-:Y:S01]  /*8c00*/  LOP3.LUT R4, R22, UR6, RZ, 0xc0, !PT ;  /* 0x0000000616047c12 */ /* 0x000fe2000f8ec0ff */
[----:B------:R-:W-:Y:S01]  /*8c10*/  ULDC UR8, c[0x0][0x610] ;  /* 0x0001840000087ab9 */ /* 0x000fe20000000800 */
[----:B------:R-:W-:Y:S01]  /*8c20*/  SHF.R.U64 R5, R6, UR7, R5 ;  /* 0x0000000706057c19 */ /* 0x000fe20008001205 */
[----:B------:R-:W-:Y:S01]  /*8c30*/  ULDC UR7, c[0x0][0x638] ;  /* 0x00018e0000077ab9 */ /* 0x000fe20000000800 */
[----:B------:R-:W-:-:S03]  /*8c40*/  LOP3.LUT R21, R21, UR4, RZ, 0xc0, !PT ;  /* 0x0000000415157c12 */ /* 0x000fc6000f8ec0ff */
[----:B------:R-:W-:Y:S02]  /*8c50*/  IMAD.MOV R7, RZ, RZ, -R5 ;  /* 0x000000ffff077224 */ /* 0x000fe400078e0a05 */
[----:B------:R-:W-:Y:S02]  /*8c60*/  IMAD R4, R5, UR5, R4 ;  /* 0x0000000505047c24 */ /* 0x000fe4000f8e0204 */
[----:B------:R-:W-:Y:S01]  /*8c70*/  IMAD R20, R7, UR7, R20 ;  /* 0x0000000707147c24 */ /* 0x000fe2000f8e0214 */
[----:B------:R-:W-:Y:S01]  /*8c80*/  ULDC UR7, c[0x0][0x600] ;  /* 0x0001800000077ab9 */ /* 0x000fe20000000800 */
[----:B------:R-:W-:Y:S02]  /*8c90*/  IMAD R15, R4, UR8, R15 ;  /* 0x00000008040f7c24 */ /* 0x000fe4000f8e020f */
[----:B------:R-:W-:Y:S02]  /*8ca0*/  IMAD R20, R20, UR7, R21 ;  /* 0x0000000714147c24 */ /* 0x000fe4000f8e0215 */
[----:B------:R-:W-:-:S02]  /*8cb0*/  IMAD.MOV.U32 R4, RZ, RZ, 0x1 ;  /* 0x00000001ff047424 */ /* 0x000fc400078e00ff */
[----:B------:R-:W-:Y:S01]  /*8cc0*/  IMAD.MOV.U32 R7, RZ, RZ, R14 ;  /* 0x000000ffff077224 */ /* 0x000fe200078e000e */
[----:B------:R-:W-:Y:S02]  /*8cd0*/  SEL R21, R20, R15, !P2 ;  /* 0x0000000f14157207 */ /* 0x000fe40005000000 */
[----:B------:R-:W-:-:S07]  /*8ce0*/  SEL R20, R15, R20, !P2 ;  /* 0x000000140f147207 */ /* 0x000fce0005000000 */
.L_x_172:
[----:B------:R-:W-:Y:S05]  /*8cf0*/  BSYNC B1 ;  /* 0x0000000000017941 */ /* 0x000fea0003800000 */
.L_x_171:
[----:B------:R-:W-:-:S13]  /*8d00*/  LOP3.LUT P0, RZ, R4, 0xff, RZ, 0xc0, !PT ;  /* 0x000000ff04ff7812 */ /* 0x000fda000780c0ff */
[----:B------:R-:W-:Y:S05]  /*8d10*/  @P0 BRA `(.L_x_175) ;  /* 0xfffffff400100947 */ /* 0x000fea000383ffff */
[----:B------:R-:W-:Y:S05]  /*8d20*/  BSYNC B0 ;  /* 0x0000000000007941 */ /* 0x000fea0003800000 */
.L_x_164:
[----:B------:R-:W-:-:S03]  /*8d30*/  UMOV UR7, 0xffffffff ;  /* 0xffffffff00077882 */ /* 0x000fc60000000000 */
[----:B------:R-:W-:Y:S05]  /*8d40*/  BRA.DIV UR7, `(.L_x_176) ;  /* 0x0000000207f07947 */ /* 0x000fea000b800000 */
[----:B------:R-:W-:-:S13]  /*8d50*/  ELECT P6, URZ, PT ;  /* 0x00000000003f782f */ /* 0x000fda00038c0000 */
.L_x_189:
[----:B------:R-:W-:Y:S04]  /*8d60*/  BSSY B0, `(.L_x_177) ;  /* 0x0000022000007945 */ /* 0x000fe80003800000 */
[----:B------:R-:W-:Y:S05]  /*8d70*/  @!P6 BRA `(.L_x_178) ;  /* 0x000000000080e947 */ /* 0x000fea0003800000 */
[----:B------:R-:W-:-:S04]  /*8d80*/  LOP3.LUT R18, R18, 0x2, RZ, 0xfc, !PT ;  /* 0x0000000212127812 */ /* 0x000fc800078efcff */
[----:B------:R-:W-:-:S13]  /*8d90*/  ISETP.NE.AND P0, PT, R18, 0x3, PT ;  /* 0x000000031200780c */ /* 0x000fda0003f05270 */
[----:B------:R-:W-:Y:S05]  /*8da0*/  @!P0 BRA `(.L_x_179) ;  /* 0x0000000000048947 */ /* 0x000fea0003800000 */
[----:B------:R-:W-:Y:S01]  /*8db0*/  BPT.TRAP 0x1 ;  /* 0x000000040000795c */ /* 0x000fe20000300000 */
.L_x_179:
[----:B------:R-:W0:Y:S01]  /*8dc0*/  S2R R5, SR_CgaCtaId ;  /* 0x0000000000057919 */ /* 0x000e220000008800 */
[----:B------:R-:W-:Y:S02]  /*8dd0*/  MOV R0, 0x400 ;  /* 0x0000040000007802 */ /* 0x000fe40000000f00 */
[----:B------:R-:W-:Y:S02]  /*8de0*/  SHF.L.U32 R2, R3, 0x1f, RZ ;  /* 0x0000001f03027819 */ /* 0x000fe400000006ff */
[----:B0-----:R-:W-:-:S05]  /*8df0*/  LEA R5, R5, R0, 0x18 ;  /* 0x0000000005057211 */ /* 0x001fca00078ec0ff */
[----:B------:R-:W-:-:S04]  /*8e00*/  VIADD R5, R5, 0x18 ;  /* 0x0000001805057836 */ /* 0x000fc80000000000 */
[C---:B------:R-:W-:Y:S02]  /*8e10*/  IMAD R7, R8.reuse, 0x8, R5 ;  /* 0x0000000808077824 */ /* 0x040fe400078e0205 */
[----:B------:R-:W-:Y:S02]  /*8e20*/  VIADD R8, R8, 0x1 ;  /* 0x0000000108087836 */ /* 0x000fe40000000000 */
[----:B------:R-:W0:Y:S03]  /*8e30*/  SYNCS.PHASECHK.TRANS64.TRYWAIT P0, [R7+URZ], R2 ;  /* 0x00000002070075a7 */ /* 0x000e26000800017f */
[----:B------:R-:W-:-:S04]  /*8e40*/  ISETP.NE.AND P1, PT, R8, 0x3, PT ;  /* 0x000000030800780c */ /* 0x000fc80003f25270 */
[----:B------:R-:W-:Y:S02]  /*8e50*/  SEL R0, RZ, 0x1, P1 ;  /* 0x00000001ff007807 */ /* 0x000fe40000800000 */
[----:B------:R-:W-:Y:S02]  /*8e60*/  SEL R8, R8, RZ, P1 ;  /* 0x000000ff08087207 */ /* 0x000fe40000800000 */
[----:B------:R-:W-:-:S03]  /*8e70*/  LOP3.LUT R9, R3, R0, RZ, 0x3c, !PT ;  /* 0x0000000003097212 */ /* 0x000fc600078e3cff */
[----:B------:R-:W-:Y:S01]  /*8e80*/  IMAD R4, R8, 0x8, R5 ;  /* 0x0000000808047824 */ /* 0x000fe200078e0205 */
[----:B------:R-:W-:Y:S01]  /*8e90*/  SHF.L.U32 R3, R9, 0x1f, RZ ;  /* 0x0000001f09037819 */ /* 0x000fe200000006ff */
[----:B0-----:R-:W-:Y:S06]  /*8ea0*/  @!P0 BRA `(.L_x_180) ;  /* 0x0000000000b88947 */ /* 0x001fec0003800000 */
.L_x_190:
[----:B------:R-:W1:Y:S01]  /*8eb0*/  SYNCS.PHASECHK.TRANS64.TRYWAIT P0, [R4+URZ], R3 ;  /* 0x00000003040075a7 */ /* 0x000e62000800017f */
[----:B------:R-:W-:-:S05]  /*8ec0*/  VIADD R0, R8, 0x1 ;  /* 0x0000000108007836 */ /* 0x000fca0000000000 */
[----:B------:R-:W-:-:S04]  /*8ed0*/  ISETP.NE.AND P1, PT, R0, 0x3, PT ;  /* 0x000000030000780c */ /* 0x000fc80003f25270 */
[----:B0-----:R-:W-:Y:S02]  /*8ee0*/  SEL R2, RZ, 0x1, P1 ;  /* 0x00000001ff027807 */ /* 0x001fe40000800000 */
[----:B------:R-:W-:Y:S02]  /*8ef0*/  SEL R0, R0, RZ, P1 ;  /* 0x000000ff00007207 */ /* 0x000fe40000800000 */
[----:B------:R-:W-:Y:S01]  /*8f00*/  LOP3.LUT R2, R9, R2, RZ, 0x3c, !PT ;  /* 0x0000000209027212 */ /* 0x000fe200078e3cff */
[----:B-1----:R-:W-:Y:S06]  /*8f10*/  @!P0 BRA `(.L_x_181) ;  /* 0x0000000000b08947 */ /* 0x002fec0003800000 */
.L_x_191:
[----:B------:R-:W-:Y:S01]  /*8f20*/  IMAD R5, R0, 0x8, R5 ;  /* 0x0000000800057824 */ /* 0x000fe200078e0205 */
[----:B------:R-:W-:-:S07]  /*8f30*/  SHF.L.U32 R0, R2, 0x1f, RZ ;  /* 0x0000001f02007819 */ /* 0x000fce00000006ff */
.L_x_182:
[----:B-1----:R1:W2:Y:S02]  /*8f40*/  SYNCS.PHASECHK.TRANS64.TRYWAIT P0, [R5+URZ], R0 ;  /* 0x00000000050075a7 */ /* 0x0022a4000800017f */
[----:B--2---:R-:W-:Y:S05]  /*8f50*/  @!P0 NANOSLEEP.SYNCS 0x989680 ;  /* 0x009896800000895d */ /* 0x004fea0003900000 */
[----:B------:R-:W2:Y:S02]  /*8f60*/  @!P0 SYNCS.PHASECHK.TRANS64 P0, [R5+URZ], R0 ;  /* 0x00000000050085a7 */ /* 0x000ea4000800007f */
[----:B--2---:R-:W-:Y:S05]  /*8f70*/  @!P0 BRA `(.L_x_182) ;  /* 0xfffffffc00f08947 */ /* 0x004fea000383ffff */
.L_x_178:
[----:B------:R-:W-:Y:S05]  /*8f80*/  BSYNC B0 ;  /* 0x0000000000007941 */ /* 0x000fea0003800000 */
.L_x_177:
[----:B------:R-:W-:Y:S05]  /*8f90*/  EXIT ;  /* 0x000000000000794d */ /* 0x000fea0003800000 */
.L_x_21:
[----:B-1----:R1:W2:Y:S02]  /*8fa0*/  SYNCS.PHASECHK.TRANS64.TRYWAIT P1, [R3+URZ], R0 ;  /* 0x00000000030075a7 */ /* 0x0022a4000802017f */
[----:B--2---:R-:W-:Y:S05]  /*8fb0*/  @!P1 NANOSLEEP.SYNCS 0x989680 ;  /* 0x009896800000995d */ /* 0x004fea0003900000 */
[----:B------:R-:W2:Y:S02]  /*8fc0*/  @!P1 SYNCS.PHASECHK.TRANS64 P1, [R3+URZ], R0 ;  /* 0x00000000030095a7 */ /* 0x000ea4000802007f */
[----:B--2---:R-:W-:Y:S05]  /*8fd0*/  @!P1 BRA `(.L_x_21) ;  /* 0xfffffffc00f09947 */ /* 0x004fea000383ffff */
[----:B------:R-:W-:Y:S05]  /*8fe0*/  BRA `(.L_x_20) ;  /* 0xffffff8400f87947 */ /* 0x000fea000383ffff */
.L_x_26:
[----:B-1----:R1:W2:Y:S02]  /*8ff0*/  SYNCS.PHASECHK.TRANS64.TRYWAIT P1, [R5+URZ], R4 ;  /* 0x00000004050075a7 */ /* 0x0022a4000802017f */
[----:B--2---:R-:W-:Y:S05]  /*9000*/  @!P1 NANOSLEEP.SYNCS 0x989680 ;  /* 0x009896800000995d */ /* 0x004fea0003900000 */
[----:B------:R-:W2:Y:S02]  /*9010*/  @!P1 SYNCS.PHASECHK.TRANS64 P1, [R5+URZ], R4 ;  /* 0x00000004050095a7 */ /* 0x000ea4000802007f */
[----:B--2---:R-:W-:Y:S05]  /*9020*/  @!P1 BRA `(.L_x_26) ;  /* 0xfffffffc00f09947 */ /* 0x004fea000383ffff */
[----:B------:R-:W-:Y:S05]  /*9030*/  BRA `(.L_x_25) ;  /* 0xffffff9000087947 */ /* 0x000fea000383ffff */
.L_x_165:
[----:B------:R-:W-:Y:S01]  /*9040*/  BSSY B1, `(.L_x_183) ;  /* 0x0000006000017945 */ /* 0x000fe20003800000 */
[----:B------:R-:W-:-:S07]  /*9050*/  IMAD.MOV.U32 R15, RZ, RZ, -0x1 ;  /* 0xffffffffff0f7424 */ /* 0x000fce00078e00ff */
[----:B------:R-:W-:Y:S05]  /*9060*/  WARPSYNC.COLLECTIVE R15, `(.L_x_184) ;  /* 0x000000000f0c7348 */ /* 0x000fea0003c00000 */
[----:B------:R-:W-:Y:S02]  /*9070*/  ELECT P6, UR62, PT ;  /* 0x00000000003e782f */ /* 0x000fe400038c0000 */
[----:B------:R-:W-:Y:S01]  /*9080*/  MOV R14, UR62 ;  /* 0x0000003e000e7c02 */ /* 0x000fe20008000f00 */
[----:B------:R-:W-:Y:S10]  /*9090*/  ENDCOLLECTIVE ;  /* 0x000000000000791b */ /* 0x000ff40003800000 */
.L_x_184:
[----:B------:R-:W-:Y:S05]  /*90a0*/  BSYNC B1 ;  /* 0x0000000000017941 */ /* 0x000fea0003800000 */
.L_x_183:
[----:B------:R-:W-:Y:S05]  /*90b0*/  BRA `(.L_x_185) ;  /* 0xfffffff000347947 */ /* 0x000fea000383ffff */
.L_x_168:
[----:B-1----:R1:W2:Y:S02]  /*90c0*/  SYNCS.PHASECHK.TRANS64.TRYWAIT P0, [R23+URZ+0x18], R14 ;  /* 0x0000180e170075a7 */ /* 0x0022a4000800017f */
[----:B--2---:R-:W-:Y:S05]  /*90d0*/  @!P0 NANOSLEEP.SYNCS 0x989680 ;  /* 0x009896800000895d */ /* 0x004fea0003900000 */
[----:B------:R-:W2:Y:S02]  /*90e0*/  @!P0 SYNCS.PHASECHK.TRANS64 P0, [R23+URZ+0x18], R14 ;  /* 0x0000180e170085a7 */ /* 0x000ea4000800007f */
[----:B--2---:R-:W-:Y:S05]  /*90f0*/  @!P0 BRA `(.L_x_168) ;  /* 0xfffffffc00f08947 */ /* 0x004fea000383ffff */
[----:B------:R-:W-:Y:S05]  /*9100*/  BRA `(.L_x_186) ;  /* 0xfffffff0006c7947 */ /* 0x000fea000383ffff */
.L_x_176:
[----:B------:R-:W-:Y:S01]  /*9110*/  BSSY B0, `(.L_x_187) ;  /* 0x0000006000007945 */ /* 0x000fe20003800000 */
[----:B------:R-:W-:-:S07]  /*9120*/  IMAD.MOV.U32 R15, RZ, RZ, -0x1 ;  /* 0xffffffffff0f7424 */ /* 0x000fce00078e00ff */
[----:B------:R-:W-:Y:S05]  /*9130*/  WARPSYNC.COLLECTIVE R15, `(.L_x_188) ;  /* 0x000000000f0c7348 */ /* 0x000fea0003c00000 */
[----:B------:R-:W-:Y:S02]  /*9140*/  ELECT P6, UR62, PT ;  /* 0x00000000003e782f */ /* 0x000fe400038c0000 */
[----:B------:R-:W-:Y:S01]  /*9150*/  MOV R14, UR62 ;  /* 0x0000003e000e7c02 */ /* 0x000fe20008000f00 */
[----:B------:R-:W-:Y:S10]  /*9160*/  ENDCOLLECTIVE ;  /* 0x000000000000791b */ /* 0x000ff40003800000 */
.L_x_188:
[----:B------:R-:W-:Y:S05]  /*9170*/  BSYNC B0 ;  /* 0x0000000000007941 */ /* 0x000fea0003800000 */
.L_x_187:
[----:B------:R-:W-:Y:S05]  /*9180*/  BRA `(.L_x_189) ;  /* 0xfffffff800f47947 */ /* 0x000fea000383ffff */
.L_x_180:
[----:B0-----:R0:W1:Y:S02]  /*9190*/  SYNCS.PHASECHK.TRANS64.TRYWAIT P0, [R7+URZ], R2 ;  /* 0x00000002070075a7 */ /* 0x001064000800017f */
[----:B-1----:R-:W-:Y:S05]  /*91a0*/  @!P0 NANOSLEEP.SYNCS 0x989680 ;  /* 0x009896800000895d */ /* 0x002fea0003900000 */
[----:B------:R-:W1:Y:S02]  /*91b0*/  @!P0 SYNCS.PHASECHK.TRANS64 P0, [R7+URZ], R2 ;  /* 0x00000002070085a7 */ /* 0x000e64000800007f */
[----:B-1----:R-:W-:Y:S05]  /*91c0*/  @!P0 BRA `(.L_x_180) ;  /* 0xfffffffc00f08947 */ /* 0x002fea000383ffff */
[----:B------:R-:W-:Y:S05]  /*91d0*/  BRA `(.L_x_190) ;  /* 0xfffffffc00347947 */ /* 0x000fea000383ffff */
.L_x_181:
[----:B0-----:R0:W1:Y:S02]  /*91e0*/  SYNCS.PHASECHK.TRANS64.TRYWAIT P0, [R4+URZ], R3 ;  /* 0x00000003040075a7 */ /* 0x001064000800017f */
[----:B-1----:R-:W-:Y:S05]  /*91f0*/  @!P0 NANOSLEEP.SYNCS 0x989680 ;  /* 0x009896800000895d */ /* 0x002fea0003900000 */
[----:B------:R-:W1:Y:S02]  /*9200*/  @!P0 SYNCS.PHASECHK.TRANS64 P0, [R4+URZ], R3 ;  /* 0x00000003040085a7 */ /* 0x000e64000800007f */
[----:B-1----:R-:W-:Y:S05]  /*9210*/  @!P0 BRA `(.L_x_181) ;  /* 0xfffffffc00f08947 */ /* 0x002fea000383ffff */
[----:B------:R-:W-:Y:S05]  /*9220*/  BRA `(.L_x_191) ;  /* 0xfffffffc003c7947 */ /* 0x000fea000383ffff */
.L_x_192:
[----:B------:R-:W-:-:S00]  /*9230*/  BRA `(.L_x_192) ;  /* 0xfffffffc00fc7947 */ /* 0x000fc0000383ffff */
[----:B------:R-:W-:-:S00]  /*9240*/  NOP ;  /* 0x0000000000007918 */ /* 0x000fc00000000000 */
        /* <DEDUP_REMOVED lines=11> */
.L_x_193:


//--------------------- .nv.global.init           --------------------------
	.section	.nv.global.init,"aw",@progbits
.nv.global.init:
	.type		$str$22,@object
	.size		$str$22,($str$23 - $str$22)
$str$22:
        /*0000*/ 	.byte	0x6b, 0x5f, 0x74, 0x69, 0x6c, 0x65, 0x5f, 0x63, 0x6f, 0x75, 0x6e, 0x74, 0x20, 0x3e, 0x3d, 0x20
        /*0010*/ 	.byte	0x31, 0x00
	.type		$str$23,@object
	.size		$str$23,(__unnamed_1 - $str$23)
$str$23:
        /*0012*/ 	.byte	0x2f, 0x74, 0x6d, 0x70, 0x2f, 0x63, 0x75, 0x74, 0x6c, 0x61, 0x73, 0x73, 0x5f, 0x73, 0x77, 0x65
        /*0022*/ 	.byte	0x65, 0x70, 0x5f, 0x73, 0x72, 0x63, 0x2f, 0x69, 0x6e, 0x63, 0x6c, 0x75, 0x64, 0x65, 0x2f, 0x63
        /*0032*/ 	.byte	0x75, 0x74, 0x6c, 0x61, 0x73, 0x73, 0x2f, 0x67, 0x65, 0x6d, 0x6d, 0x2f, 0x63, 0x6f, 0x6c, 0x6c
        /*0042*/ 	.byte	0x65, 0x63, 0x74, 0x69, 0x76, 0x65, 0x2f, 0x73, 0x6d, 0x39, 0x30, 0x5f, 0x6d, 0x6d, 0x61, 0x5f
        /*0052*/ 	.byte	0x74, 0x6d, 0x61, 0x5f, 0x67, 0x6d, 0x6d, 0x61, 0x5f, 0x73, 0x73, 0x5f, 0x77, 0x61, 0x72, 0x70
        /*0062*/ 	.byte	0x73, 0x70, 0x65, 0x63, 0x69, 0x61, 0x6c, 0x69, 0x7a, 0x65, 0x64, 0x2e, 0x68, 0x70, 0x70, 0x00
	.type		__unnamed_1,@object
	.size		__unnamed_1,(.L_0 - __unnamed_1)
__unnamed_1:
        /*0072*/ 	.byte	0x76, 0x6f, 0x69, 0x64, 0x20, 0x63, 0x75, 0x74, 0x6c, 0x61, 0x73, 0x73, 0x3a, 0x3a, 0x67, 0x65
        /* <DEDUP_REMOVED lines=177> */
        /*0b92*/ 	.byte	0x6e, 0x74, 0x69, 0x74, 0x79, 0x5d, 0x00
.L_0:


//--------------------- .nv.shared._ZN7cutlass13device_kernelINS_4gemm6kernel13GemmUniversalIN4cute5tupleIJiiiiEEENS1_10collective13CollectiveMmaINS1_34MainloopSm90TmaGmmaWarpSpecializedILi3ENS5_IJNS4_1CILi2EEENSA_ILi1EEESC_EEENS1_35KernelTmaWarpSpecializedCooperativeEEENS5_IJNSA_ILi256EEENSA_ILi64EEESH_EEENS_10tfloat32_tENS5_IJlSC_lEEESJ_SK_NS4_8TiledMMAINS4_8MMA_AtomIJNS4_4SM904GMMA29MMA_64x64x8_F32TF32TF32_SS_TNILNSO_7ScaleInE1ELSQ_1EEEEEENS4_6LayoutISD_NS5_IJSC_NSA_ILi0EEESU_EEEEENS5_IJNS4_10UnderscoreESX_SX_EEEEENS4_13SM90_TMA_LOADENS4_14ComposedLayoutINS4_7SwizzleILi3ELi4ELi3EEENS4_18smem_ptr_flag_bitsILi32EEENST_INS5_IJNSA_ILi8EEENSA_ILi32EEEEEENS5_IJS17_SC_EEEEEEEvNS4_8identityENS4_23SM90_TMA_LOAD_MULTICASTES1B_vS1C_EENS_8epilogue10collective6detail29Sm90TmaWarpSpecializedAdapterINS1G_15DefaultEpilogueISJ_SK_SK_NS1F_6thread17LinearCombinationISJ_Li1EffLNS1K_9ScaleType4KindE0ELNS_15FloatRoundStyleE2ESJ_EENS1_15EpilogueDefaultEEEEEvvEEEEvNT_6ParamsE --------------------------
	.section	.nv.shared._ZN7cutlass13device_kernelINS_4gemm6kernel13GemmUniversalIN4cute5tupleIJiiiiEEENS1_10collective13CollectiveMmaINS1_34MainloopSm90TmaGmmaWarpSpecializedILi3ENS5_IJNS4_1CILi2EEENSA_ILi1EEESC_EEENS1_35KernelTmaWarpSpecializedCooperativeEEENS5_IJNSA_ILi256EEENSA_ILi64EEESH_EEENS_10tfloat32_tENS5_IJlSC_lEEESJ_SK_NS4_8TiledMMAINS4_8MMA_AtomIJNS4_4SM904GMMA29MMA_64x64x8_F32TF32TF32_SS_TNILNSO_7ScaleInE1ELSQ_1EEEEEENS4_6LayoutISD_NS5_IJSC_NSA_ILi0EEESU_EEEEENS5_IJNS4_10UnderscoreESX_SX_EEEEENS4_13SM90_TMA_LOADENS4_14ComposedLayoutINS4_7SwizzleILi3ELi4ELi3EEENS4_18smem_ptr_flag_bitsILi32EEENST_INS5_IJNSA_ILi8EEENSA_ILi32EEEEEENS5_IJS17_SC_EEEEEEEvNS4_8identityENS4_23SM90_TMA_LOAD_MULTICASTES1B_vS1C_EENS_8epilogue10collective6detail29Sm90TmaWarpSpecializedAdapterINS1G_15DefaultEpilogueISJ_SK_SK_NS1F_6thread17LinearCombinationISJ_Li1EffLNS1K_9ScaleType4KindE0ELNS_15FloatRoundStyleE2ESJ_EENS1_15EpilogueDefaultEEEEEvvEEEEvNT_6ParamsE,"aw",@nobits
	.sectionflags	@""
	.align	16
	.zero		1024


//--------------------- .nv.shared.reserved.0     --------------------------
	.section	.nv.shared.reserved.0,"aw",@nobits
	.weak		__nv_reservedSMEM_offset_0_alias
	.size		__nv_reservedSMEM_offset_0_alias, 0, 0
	.other		__nv_reservedSMEM_offset_0_alias,@"STO_CUDA_RESERVED_SHARED STV_DEFAULT"
__nv_reservedSMEM_offset_0_alias:
	.zero		0


//--------------------- .nv.global                --------------------------
	.section	.nv.global,"aw",@nobits
.nv.global:
	.type		_ZN39_INTERNAL_800c44eb_4_k_cu_39ff7e1d_70484cute1_E,@object
	.size		_ZN39_INTERNAL_800c44eb_4_k_cu_39ff7e1d_70484cute1_E,(_ZN39_INTERNAL_800c44eb_4_k_cu_39ff7e1d_70484cuda3std3__45__cpo6cbeginE - _ZN39_INTERNAL_800c44eb_4_k_cu_39ff7e1d_70484cute1_E)
_ZN39_INTERNAL_800c44eb_4_k_cu_39ff7e1d_70484cute1_E:
	.zero		1
	.type		_ZN39_INTERNAL_800c44eb_4_k_cu_39ff7e1d_70484cuda3std3__45__cpo6cbeginE,@object
	.size		_ZN39_INTERNAL_800c44eb_4_k_cu_39ff7e1d_70484cuda3std3__45__cpo6cbeginE,(_ZN39_INTERNAL_800c44eb_4_k_cu_39ff7e1d_70484cuda3std3__48in_placeE - _ZN39_INTERNAL_800c44eb_4_k_cu_39ff7e1d_70484cuda3std3__45__cpo6cbeginE)
_ZN39_INTERNAL_800c44eb_4_k_cu_39ff7e1d_70484cuda3std3__45__cpo6cbeginE:
	.zero		1
	.type		_ZN39_INTERNAL_800c44eb_4_k_cu_39ff7e1d_70484cuda3std3__48in_placeE,@object
	.size		_ZN39_INTERNAL_800c44eb_4_k_cu_39ff7e1d_70484cuda3std3__48in_placeE,(_ZN39_INTERNAL_800c44eb_4_k_cu_39ff7e1d_70484cuda3std6ranges3__45__cpo9iter_moveE - _ZN39_INTERNAL_800c44eb_4_k_cu_39ff7e1d_70484cuda3std3__48in_placeE)
_ZN39_INTERNAL_800c44eb_4_k_cu_39ff7e1d_70484cuda3std3__48in_placeE:
	.zero		1
	.type		_ZN39_INTERNAL_800c44eb_4_k_cu_39ff7e1d_70484cuda3std6ranges3__45__cpo9iter_moveE,@object
	.size		_ZN39_INTERNAL_800c44eb_4_k_cu_39ff7e1d_70484cuda3std6ranges3__45__cpo9iter_moveE,(_ZN39_INTERNAL_800c44eb_4_k_cu_39ff7e1d_70484cuda3std3__45__cpo5beginE - _ZN39_INTERNAL_800c44eb_4_k_cu_39ff7e1d_70484cuda3std6ranges3__45__cpo9iter_moveE)
_ZN39_INTERNAL_800c44eb_4_k_cu_39ff7e1d_70484cuda3std6ranges3__45__cpo9iter_moveE:
	.zero		1
	.type		_ZN39_INTERNAL_800c44eb_4_k_cu_39ff7e1d_70484cuda3std3__45__cpo5beginE,@object
	.size		_ZN39_INTERNAL_800c44eb_4_k_cu_39ff7e1d_70484cuda3std3__45__cpo5beginE,(_ZN39_INTERNAL_800c44eb_4_k_cu_39ff7e1d_70484cuda3std3__441_GLOBAL__N__800c44eb_4_k_cu_39ff7e1d_70486ignoreE - _ZN39_INTERNAL_800c44eb_4_k_cu_39ff7e1d_70484cuda3std3__45__cpo5beginE)
_ZN39_INTERNAL_800c44eb_4_k_cu_39ff7e1d_70484cuda3std3__45__cpo5beginE:
	.zero		1
	.type		_ZN39_INTERNAL_800c44eb_4_k_cu_39ff7e1d_70484cuda3std3__441_GLOBAL__N__800c44eb_4_k_cu_39ff7e1d_70486ignoreE,@object
	.size		_ZN39_INTERNAL_800c44eb_4_k_cu_39ff7e1d_70484cuda3std3__441_GLOBAL__N__800c44eb_4_k_cu_39ff7e1d_70486ignoreE,(_ZN39_INTERNAL_800c44eb_4_k_cu_39ff7e1d_70484cute7productE - _ZN39_INTERNAL_800c44eb_4_k_cu_39ff7e1d_70484cuda3std3__441_GLOBAL__N__800c44eb_4_k_cu_39ff7e1d_70486ignoreE)
_ZN39_INTERNAL_800c44eb_4_k_cu_39ff7e1d_70484cuda3std3__441_GLOBAL__N__800c44eb_4_k_cu_39ff7e1d_70486ignoreE:
	.zero		1
	.type		_ZN39_INTERNAL_800c44eb_4_k_cu_39ff7e1d_70484cute7productE,@object
	.size		_ZN39_INTERNAL_800c44eb_4_k_cu_39ff7e1d_70484cute7productE,(_ZN39_INTERNAL_800c44eb_4_k_cu_39ff7e1d_70484cuda3std3__45__cpo3endE - _ZN39_INTERNAL_800c44eb_4_k_cu_39ff7e1d_70484cute7productE)
_ZN39_INTERNAL_800c44eb_4_k_cu_39ff7e1d_70484cute7productE:
	.zero		1
	.type		_ZN39_INTERNAL_800c44eb_4_k_cu_39ff7e1d_70484cuda3std3__45__cpo3endE,@object
	.size		_ZN39_INTERNAL_800c44eb_4_k_cu_39ff7e1d_70484cuda3std3__45__cpo3endE,(_ZN39_INTERNAL_800c44eb_4_k_cu_39ff7e1d_70484cuda3std3__419piecewise_constructE - _ZN39_INTERNAL_800c44eb_4_k_cu_39ff7e1d_70484cuda3std3__45__cpo3endE)
_ZN39_INTERNAL_800c44eb_4_k_cu_39ff7e1d_70484cuda3std3__45__cpo3endE:
	.zero		1
	.type		_ZN39_INTERNAL_800c44eb_4_k_cu_39ff7e1d_70484cuda3std3__419piecewise_constructE,@object
	.size		_ZN39_INTERNAL_800c44eb_4_k_cu_39ff7e1d_70484cuda3std3__419piecewise_constructE,(_ZN39_INTERNAL_800c44eb_4_k_cu_39ff7e1d_70484cuda3std3__45__cpo4cendE - _ZN39_INTERNAL_800c44eb_4_k_cu_39ff7e1d_70484cuda3std3__419piecewise_constructE)
_ZN39_INTERNAL_800c44eb_4_k_cu_39ff7e1d_70484cuda3std3__419piecewise_constructE:
	.zero		1
	.type		_ZN39_INTERNAL_800c44eb_4_k_cu_39ff7e1d_70484cuda3std3__45__cpo4cendE,@object
	.size		_ZN39_INTERNAL_800c44eb_4_k_cu_39ff7e1d_70484cuda3std3__45__cpo4cendE,(_ZN39_INTERNAL_800c44eb_4_k_cu_39ff7e1d_70484cuda3std6ranges3__45__cpo4swapE - _ZN39_INTERNAL_800c44eb_4_k_cu_39ff7e1d_70484cuda3std3__45__cpo4cendE)
_ZN39_INTERNAL_800c44eb_4_k_cu_39ff7e1d_70484cuda3std3__45__cpo4cendE:
	.zero		1
	.type		_ZN39_INTERNAL_800c44eb_4_k_cu_39ff7e1d_70484cuda3std6ranges3__45__cpo4swapE,@object
	.size		_ZN39_INTERNAL_800c44eb_4_k_cu_39ff7e1d_70484cuda3std6ranges3__45__cpo4swapE,(.L_8 - _ZN39_INTERNAL_800c44eb_4_k_cu_39ff7e1d_70484cuda3std6ranges3__45__cpo4swapE)
_ZN39_INTERNAL_800c44eb_4_k_cu_39ff7e1d_70484cuda3std6ranges3__45__cpo4swapE:
	.zero		1
.L_8:


//--------------------- .nv.constant0._ZN7cutlass13device_kernelINS_4gemm6kernel13GemmUniversalIN4cute5tupleIJiiiiEEENS1_10collective13CollectiveMmaINS1_34MainloopSm90TmaGmmaWarpSpecializedILi3ENS5_IJNS4_1CILi2EEENSA_ILi1EEESC_EEENS1_35KernelTmaWarpSpecializedCooperativeEEENS5_IJNSA_ILi256EEENSA_ILi64EEESH_EEENS_10tfloat32_tENS5_IJlSC_lEEESJ_SK_NS4_8TiledMMAINS4_8MMA_AtomIJNS4_4SM904GMMA29MMA_64x64x8_F32TF32TF32_SS_TNILNSO_7ScaleInE1ELSQ_1EEEEEENS4_6LayoutISD_NS5_IJSC_NSA_ILi0EEESU_EEEEENS5_IJNS4_10UnderscoreESX_SX_EEEEENS4_13SM90_TMA_LOADENS4_14ComposedLayoutINS4_7SwizzleILi3ELi4ELi3EEENS4_18smem_ptr_flag_bitsILi32EEENST_INS5_IJNSA_ILi8EEENSA_ILi32EEEEEENS5_IJS17_SC_EEEEEEEvNS4_8identityENS4_23SM90_TMA_LOAD_MULTICASTES1B_vS1C_EENS_8epilogue10collective6detail29Sm90TmaWarpSpecializedAdapterINS1G_15DefaultEpilogueISJ_SK_SK_NS1F_6thread17LinearCombinationISJ_Li1EffLNS1K_9ScaleType4KindE0ELNS_15FloatRoundStyleE2ESJ_EENS1_15EpilogueDefaultEEEEEvvEEEEvNT_6ParamsE --------------------------
	.section	.nv.constant0._ZN7cutlass13device_kernelINS_4gemm6kernel13GemmUniversalIN4cute5tupleIJiiiiEEENS1_10collective13CollectiveMmaINS1_34MainloopSm90TmaGmmaWarpSpecializedILi3ENS5_IJNS4_1CILi2EEENSA_ILi1EEESC_EEENS1_35KernelTmaWarpSpecializedCooperativeEEENS5_IJNSA_ILi256EEENSA_ILi64EEESH_EEENS_10tfloat32_tENS5_IJlSC_lEEESJ_SK_NS4_8TiledMMAINS4_8MMA_AtomIJNS4_4SM904GMMA29MMA_64x64x8_F32TF32TF32_SS_TNILNSO_7ScaleInE1ELSQ_1EEEEEENS4_6LayoutISD_NS5_IJSC_NSA_ILi0EEESU_EEEEENS5_IJNS4_10UnderscoreESX_SX_EEEEENS4_13SM90_TMA_LOADENS4_14ComposedLayoutINS4_7SwizzleILi3ELi4ELi3EEENS4_18smem_ptr_flag_bitsILi32EEENST_INS5_IJNSA_ILi8EEENSA_ILi32EEEEEENS5_IJS17_SC_EEEEEEEvNS4_8identityENS4_23SM90_TMA_LOAD_MULTICASTES1B_vS1C_EENS_8epilogue10collective6detail29Sm90TmaWarpSpecializedAdapterINS1G_15DefaultEpilogueISJ_SK_SK_NS1F_6thread17LinearCombinationISJ_Li1EffLNS1K_9ScaleType4KindE0ELNS_15FloatRoundStyleE2ESJ_EENS1_15EpilogueDefaultEEEEEvvEEEEvNT_6ParamsE,"a",@progbits
	.sectionflags	@""
	.align	4
.nv.constant0._ZN7cutlass13device_kernelINS_4gemm6kernel13GemmUniversalIN4cute5tupleIJiiiiEEENS1_10collective13CollectiveMmaINS1_34MainloopSm90TmaGmmaWarpSpecializedILi3ENS5_IJNS4_1CILi2EEENSA_ILi1EEESC_EEENS1_35KernelTmaWarpSpecializedCooperativeEEENS5_IJNSA_ILi256EEENSA_ILi64EEESH_EEENS_10tfloat32_tENS5_IJlSC_lEEESJ_SK_NS4_8TiledMMAINS4_8MMA_AtomIJNS4_4SM904GMMA29MMA_64x64x8_F32TF32TF32_SS_TNILNSO_7ScaleInE1ELSQ_1EEEEEENS4_6LayoutISD_NS5_IJSC_NSA_ILi0EEESU_EEEEENS5_IJNS4_10UnderscoreESX_SX_EEEEENS4_13SM90_TMA_LOADENS4_14ComposedLayoutINS4_7SwizzleILi3ELi4ELi3EEENS4_18smem_ptr_flag_bitsILi32EEENST_INS5_IJNSA_ILi8EEENSA_ILi32EEEEEENS5_IJS17_SC_EEEEEEEvNS4_8identityENS4_23SM90_TMA_LOAD_MULTICASTES1B_vS1C_EENS_8epilogue10collective6detail29Sm90TmaWarpSpecializedAdapterINS1G_15DefaultEpilogueISJ_SK_SK_NS1F_6thread17LinearCombinationISJ_Li1EffLNS1K_9ScaleType4KindE0ELNS_15FloatRoundStyleE2ESJ_EENS1_15EpilogueDefaultEEEEEvvEEEEvNT_6ParamsE:
	.zero		1664


//--------------------- SYMBOLS --------------------------

	.type		.nv.reservedSmem.offset0,@object
	.size		.nv.reservedSmem.offset0,0x4
	.type		__assertfail,@function
